//
// Generated by NVIDIA NVVM Compiler
//
// Compiler Build ID: CL-36424714
// Cuda compilation tools, release 13.0, V13.0.88
// Based on NVVM 20.0.0
//

.version 9.0
.target sm_100
.address_size 64

	// .globl	_Z6setRngP17curandStateXORWOW
.global .align 4 .b8 precalc_xorwow_matrix[102400];
.global .align 4 .b8 precalc_xorwow_offset_matrix[102400];
.global .align 4 .b8 mrg32k3aM1[2304];
.global .align 4 .b8 mrg32k3aM2[2304];
.global .align 4 .b8 mrg32k3aM1SubSeq[2016];
.global .align 4 .b8 mrg32k3aM2SubSeq[2016];
.global .align 4 .b8 mrg32k3aM1Seq[2304];
.global .align 4 .b8 mrg32k3aM2Seq[2304];
.const .align 8 .b8 __cr_lgamma_table[72];

.visible .entry _Z6setRngP17curandStateXORWOW(
	.param .u64 .ptr .align 1 _Z6setRngP17curandStateXORWOW_param_0
)
{
	.reg .pred 	%p<24>;
	.reg .b32 	%r<406>;
	.reg .b64 	%rd<18>;

	ld.param.u64 	%rd8, [_Z6setRngP17curandStateXORWOW_param_0];
	cvta.to.global.u64 	%rd9, %rd8;
	mov.u32 	%r182, %ctaid.x;
	mov.u32 	%r183, %ntid.x;
	mov.u32 	%r184, %tid.x;
	mad.lo.s32 	%r185, %r182, %r183, %r184;
	cvt.s64.s32 	%rd17, %r185;
	mul.wide.s32 	%rd10, %r185, 48;
	add.s64 	%rd2, %rd9, %rd10;
	mov.b32 	%r186, 144932754;
	mov.b32 	%r187, -616657259;
	st.global.v2.u32 	[%rd2], {%r187, %r186};
	mov.b32 	%r188, -123459836;
	mov.b32 	%r189, 350087064;
	st.global.v2.u32 	[%rd2+8], {%r189, %r188};
	mov.b32 	%r190, 27259286;
	mov.b32 	%r191, -589760388;
	st.global.v2.u32 	[%rd2+16], {%r191, %r190};
	setp.eq.s32 	%p1, %r185, 0;
	@%p1 bra 	$L__BB0_42;
	mov.b32 	%r312, 0;
	mov.u64 	%rd12, precalc_xorwow_matrix;
$L__BB0_2:
	and.b64  	%rd4, %rd17, 3;
	setp.eq.s64 	%p2, %rd4, 0;
	@%p2 bra 	$L__BB0_41;
	mul.wide.u32 	%rd11, %r312, 3200;
	add.s64 	%rd5, %rd12, %rd11;
	cvt.u32.u64 	%r2, %rd4;
	mov.b32 	%r313, 0;
$L__BB0_4:
	mov.b32 	%r326, 0;
	mov.u32 	%r327, %r326;
	mov.u32 	%r328, %r326;
	mov.u32 	%r329, %r326;
	mov.u32 	%r330, %r326;
	mov.u32 	%r319, %r326;
$L__BB0_5:
	mul.wide.u32 	%rd13, %r319, 4;
	add.s64 	%rd14, %rd2, %rd13;
	ld.global.u32 	%r10, [%rd14+4];
	shl.b32 	%r11, %r319, 5;
	mov.b32 	%r325, 0;
$L__BB0_6:
	.pragma "nounroll";
	shr.u32 	%r196, %r10, %r325;
	and.b32  	%r197, %r196, 1;
	setp.eq.b32 	%p3, %r197, 1;
	not.pred 	%p4, %p3;
	add.s32 	%r198, %r11, %r325;
	mul.lo.s32 	%r199, %r198, 5;
	mul.wide.u32 	%rd15, %r199, 4;
	add.s64 	%rd6, %rd5, %rd15;
	@%p4 bra 	$L__BB0_8;
	ld.global.u32 	%r200, [%rd6];
	xor.b32  	%r330, %r330, %r200;
	ld.global.u32 	%r201, [%rd6+4];
	xor.b32  	%r329, %r329, %r201;
	ld.global.u32 	%r202, [%rd6+8];
	xor.b32  	%r328, %r328, %r202;
	ld.global.u32 	%r203, [%rd6+12];
	xor.b32  	%r327, %r327, %r203;
	ld.global.u32 	%r204, [%rd6+16];
	xor.b32  	%r326, %r326, %r204;
$L__BB0_8:
	and.b32  	%r206, %r196, 2;
	setp.eq.s32 	%p5, %r206, 0;
	@%p5 bra 	$L__BB0_10;
	ld.global.u32 	%r207, [%rd6+20];
	xor.b32  	%r330, %r330, %r207;
	ld.global.u32 	%r208, [%rd6+24];
	xor.b32  	%r329, %r329, %r208;
	ld.global.u32 	%r209, [%rd6+28];
	xor.b32  	%r328, %r328, %r209;
	ld.global.u32 	%r210, [%rd6+32];
	xor.b32  	%r327, %r327, %r210;
	ld.global.u32 	%r211, [%rd6+36];
	xor.b32  	%r326, %r326, %r211;
$L__BB0_10:
	and.b32  	%r213, %r196, 4;
	setp.eq.s32 	%p6, %r213, 0;
	@%p6 bra 	$L__BB0_12;
	ld.global.u32 	%r214, [%rd6+40];
	xor.b32  	%r330, %r330, %r214;
	ld.global.u32 	%r215, [%rd6+44];
	xor.b32  	%r329, %r329, %r215;
	ld.global.u32 	%r216, [%rd6+48];
	xor.b32  	%r328, %r328, %r216;
	ld.global.u32 	%r217, [%rd6+52];
	xor.b32  	%r327, %r327, %r217;
	ld.global.u32 	%r218, [%rd6+56];
	xor.b32  	%r326, %r326, %r218;
$L__BB0_12:
	and.b32  	%r220, %r196, 8;
	setp.eq.s32 	%p7, %r220, 0;
	@%p7 bra 	$L__BB0_14;
	ld.global.u32 	%r221, [%rd6+60];
	xor.b32  	%r330, %r330, %r221;
	ld.global.u32 	%r222, [%rd6+64];
	xor.b32  	%r329, %r329, %r222;
	ld.global.u32 	%r223, [%rd6+68];
	xor.b32  	%r328, %r328, %r223;
	ld.global.u32 	%r224, [%rd6+72];
	xor.b32  	%r327, %r327, %r224;
	ld.global.u32 	%r225, [%rd6+76];
	xor.b32  	%r326, %r326, %r225;
$L__BB0_14:
	and.b32  	%r227, %r196, 16;
	setp.eq.s32 	%p8, %r227, 0;
	@%p8 bra 	$L__BB0_16;
	ld.global.u32 	%r228, [%rd6+80];
	xor.b32  	%r330, %r330, %r228;
	ld.global.u32 	%r229, [%rd6+84];
	xor.b32  	%r329, %r329, %r229;
	ld.global.u32 	%r230, [%rd6+88];
	xor.b32  	%r328, %r328, %r230;
	ld.global.u32 	%r231, [%rd6+92];
	xor.b32  	%r327, %r327, %r231;
	ld.global.u32 	%r232, [%rd6+96];
	xor.b32  	%r326, %r326, %r232;
$L__BB0_16:
	and.b32  	%r234, %r196, 32;
	setp.eq.s32 	%p9, %r234, 0;
	@%p9 bra 	$L__BB0_18;
	ld.global.u32 	%r235, [%rd6+100];
	xor.b32  	%r330, %r330, %r235;
	ld.global.u32 	%r236, [%rd6+104];
	xor.b32  	%r329, %r329, %r236;
	ld.global.u32 	%r237, [%rd6+108];
	xor.b32  	%r328, %r328, %r237;
	ld.global.u32 	%r238, [%rd6+112];
	xor.b32  	%r327, %r327, %r238;
	ld.global.u32 	%r239, [%rd6+116];
	xor.b32  	%r326, %r326, %r239;
$L__BB0_18:
	and.b32  	%r241, %r196, 64;
	setp.eq.s32 	%p10, %r241, 0;
	@%p10 bra 	$L__BB0_20;
	ld.global.u32 	%r242, [%rd6+120];
	xor.b32  	%r330, %r330, %r242;
	ld.global.u32 	%r243, [%rd6+124];
	xor.b32  	%r329, %r329, %r243;
	ld.global.u32 	%r244, [%rd6+128];
	xor.b32  	%r328, %r328, %r244;
	ld.global.u32 	%r245, [%rd6+132];
	xor.b32  	%r327, %r327, %r245;
	ld.global.u32 	%r246, [%rd6+136];
	xor.b32  	%r326, %r326, %r246;
$L__BB0_20:
	and.b32  	%r248, %r196, 128;
	setp.eq.s32 	%p11, %r248, 0;
	@%p11 bra 	$L__BB0_22;
	ld.global.u32 	%r249, [%rd6+140];
	xor.b32  	%r330, %r330, %r249;
	ld.global.u32 	%r250, [%rd6+144];
	xor.b32  	%r329, %r329, %r250;
	ld.global.u32 	%r251, [%rd6+148];
	xor.b32  	%r328, %r328, %r251;
	ld.global.u32 	%r252, [%rd6+152];
	xor.b32  	%r327, %r327, %r252;
	ld.global.u32 	%r253, [%rd6+156];
	xor.b32  	%r326, %r326, %r253;
$L__BB0_22:
	and.b32  	%r255, %r196, 256;
	setp.eq.s32 	%p12, %r255, 0;
	@%p12 bra 	$L__BB0_24;
	ld.global.u32 	%r256, [%rd6+160];
	xor.b32  	%r330, %r330, %r256;
	ld.global.u32 	%r257, [%rd6+164];
	xor.b32  	%r329, %r329, %r257;
	ld.global.u32 	%r258, [%rd6+168];
	xor.b32  	%r328, %r328, %r258;
	ld.global.u32 	%r259, [%rd6+172];
	xor.b32  	%r327, %r327, %r259;
	ld.global.u32 	%r260, [%rd6+176];
	xor.b32  	%r326, %r326, %r260;
$L__BB0_24:
	and.b32  	%r262, %r196, 512;
	setp.eq.s32 	%p13, %r262, 0;
	@%p13 bra 	$L__BB0_26;
	ld.global.u32 	%r263, [%rd6+180];
	xor.b32  	%r330, %r330, %r263;
	ld.global.u32 	%r264, [%rd6+184];
	xor.b32  	%r329, %r329, %r264;
	ld.global.u32 	%r265, [%rd6+188];
	xor.b32  	%r328, %r328, %r265;
	ld.global.u32 	%r266, [%rd6+192];
	xor.b32  	%r327, %r327, %r266;
	ld.global.u32 	%r267, [%rd6+196];
	xor.b32  	%r326, %r326, %r267;
$L__BB0_26:
	and.b32  	%r269, %r196, 1024;
	setp.eq.s32 	%p14, %r269, 0;
	@%p14 bra 	$L__BB0_28;
	ld.global.u32 	%r270, [%rd6+200];
	xor.b32  	%r330, %r330, %r270;
	ld.global.u32 	%r271, [%rd6+204];
	xor.b32  	%r329, %r329, %r271;
	ld.global.u32 	%r272, [%rd6+208];
	xor.b32  	%r328, %r328, %r272;
	ld.global.u32 	%r273, [%rd6+212];
	xor.b32  	%r327, %r327, %r273;
	ld.global.u32 	%r274, [%rd6+216];
	xor.b32  	%r326, %r326, %r274;
$L__BB0_28:
	and.b32  	%r276, %r196, 2048;
	setp.eq.s32 	%p15, %r276, 0;
	@%p15 bra 	$L__BB0_30;
	ld.global.u32 	%r277, [%rd6+220];
	xor.b32  	%r330, %r330, %r277;
	ld.global.u32 	%r278, [%rd6+224];
	xor.b32  	%r329, %r329, %r278;
	ld.global.u32 	%r279, [%rd6+228];
	xor.b32  	%r328, %r328, %r279;
	ld.global.u32 	%r280, [%rd6+232];
	xor.b32  	%r327, %r327, %r280;
	ld.global.u32 	%r281, [%rd6+236];
	xor.b32  	%r326, %r326, %r281;
$L__BB0_30:
	and.b32  	%r283, %r196, 4096;
	setp.eq.s32 	%p16, %r283, 0;
	@%p16 bra 	$L__BB0_32;
	ld.global.u32 	%r284, [%rd6+240];
	xor.b32  	%r330, %r330, %r284;
	ld.global.u32 	%r285, [%rd6+244];
	xor.b32  	%r329, %r329, %r285;
	ld.global.u32 	%r286, [%rd6+248];
	xor.b32  	%r328, %r328, %r286;
	ld.global.u32 	%r287, [%rd6+252];
	xor.b32  	%r327, %r327, %r287;
	ld.global.u32 	%r288, [%rd6+256];
	xor.b32  	%r326, %r326, %r288;
$L__BB0_32:
	and.b32  	%r290, %r196, 8192;
	setp.eq.s32 	%p17, %r290, 0;
	@%p17 bra 	$L__BB0_34;
	ld.global.u32 	%r291, [%rd6+260];
	xor.b32  	%r330, %r330, %r291;
	ld.global.u32 	%r292, [%rd6+264];
	xor.b32  	%r329, %r329, %r292;
	ld.global.u32 	%r293, [%rd6+268];
	xor.b32  	%r328, %r328, %r293;
	ld.global.u32 	%r294, [%rd6+272];
	xor.b32  	%r327, %r327, %r294;
	ld.global.u32 	%r295, [%rd6+276];
	xor.b32  	%r326, %r326, %r295;
$L__BB0_34:
	and.b32  	%r297, %r196, 16384;
	setp.eq.s32 	%p18, %r297, 0;
	@%p18 bra 	$L__BB0_36;
	ld.global.u32 	%r298, [%rd6+280];
	xor.b32  	%r330, %r330, %r298;
	ld.global.u32 	%r299, [%rd6+284];
	xor.b32  	%r329, %r329, %r299;
	ld.global.u32 	%r300, [%rd6+288];
	xor.b32  	%r328, %r328, %r300;
	ld.global.u32 	%r301, [%rd6+292];
	xor.b32  	%r327, %r327, %r301;
	ld.global.u32 	%r302, [%rd6+296];
	xor.b32  	%r326, %r326, %r302;
$L__BB0_36:
	and.b32  	%r304, %r196, 32768;
	setp.eq.s32 	%p19, %r304, 0;
	@%p19 bra 	$L__BB0_38;
	ld.global.u32 	%r305, [%rd6+300];
	xor.b32  	%r330, %r330, %r305;
	ld.global.u32 	%r306, [%rd6+304];
	xor.b32  	%r329, %r329, %r306;
	ld.global.u32 	%r307, [%rd6+308];
	xor.b32  	%r328, %r328, %r307;
	ld.global.u32 	%r308, [%rd6+312];
	xor.b32  	%r327, %r327, %r308;
	ld.global.u32 	%r309, [%rd6+316];
	xor.b32  	%r326, %r326, %r309;
$L__BB0_38:
	add.s32 	%r325, %r325, 16;
	setp.ne.s32 	%p20, %r325, 32;
	@%p20 bra 	$L__BB0_6;
	mad.lo.s32 	%r310, %r319, -31, %r11;
	add.s32 	%r319, %r310, 1;
	setp.ne.s32 	%p21, %r319, 5;
	@%p21 bra 	$L__BB0_5;
	st.global.u32 	[%rd2+4], %r330;
	st.global.u32 	[%rd2+8], %r329;
	st.global.u32 	[%rd2+12], %r328;
	st.global.u32 	[%rd2+16], %r327;
	st.global.u32 	[%rd2+20], %r326;
	add.s32 	%r313, %r313, 1;
	setp.lt.u32 	%p22, %r313, %r2;
	@%p22 bra 	$L__BB0_4;
$L__BB0_41:
	shr.u64 	%rd7, %rd17, 2;
	add.s32 	%r312, %r312, 1;
	setp.gt.u64 	%p23, %rd17, 3;
	mov.u64 	%rd17, %rd7;
	@%p23 bra 	$L__BB0_2;
$L__BB0_42:
	mov.b32 	%r311, 0;
	st.global.v2.u32 	[%rd2+24], {%r311, %r311};
	st.global.u32 	[%rd2+32], %r311;
	mov.b64 	%rd16, 0;
	st.global.u64 	[%rd2+40], %rd16;
	ret;

}
	// .globl	_Z5calPIPfiP17curandStateXORWOW
.visible .entry _Z5calPIPfiP17curandStateXORWOW(
	.param .u64 .ptr .align 1 _Z5calPIPfiP17curandStateXORWOW_param_0,
	.param .u32 _Z5calPIPfiP17curandStateXORWOW_param_1,
	.param .u64 .ptr .align 1 _Z5calPIPfiP17curandStateXORWOW_param_2
)
{
	.reg .pred 	%p<9>;
	.reg .b32 	%r<96>;
	.reg .b32 	%f<34>;
	.reg .b64 	%rd<11>;
	.reg .b64 	%fd<5>;

	ld.param.u64 	%rd5, [_Z5calPIPfiP17curandStateXORWOW_param_0];
	ld.param.u32 	%r23, [_Z5calPIPfiP17curandStateXORWOW_param_1];
	ld.param.u64 	%rd4, [_Z5calPIPfiP17curandStateXORWOW_param_2];
	cvta.to.global.u64 	%rd1, %rd5;
	mov.u32 	%r24, %ctaid.x;
	mov.u32 	%r25, %ntid.x;
	mov.u32 	%r26, %tid.x;
	mad.lo.s32 	%r1, %r24, %r25, %r26;
	setp.eq.s32 	%p1, %r23, 0;
	@%p1 bra 	$L__BB1_11;
	cvta.to.global.u64 	%rd6, %rd4;
	mul.wide.s32 	%rd7, %r1, 48;
	add.s64 	%rd2, %rd6, %rd7;
	mul.wide.s32 	%rd8, %r1, 4;
	add.s64 	%rd3, %rd1, %rd8;
	setp.eq.s32 	%p2, %r23, 1;
	@%p2 bra 	$L__BB1_8;
	and.b32  	%r27, %r23, -2;
	neg.s32 	%r89, %r27;
$L__BB1_3:
	ld.global.v2.u32 	{%r28, %r29}, [%rd2];
	shr.u32 	%r30, %r29, 2;
	xor.b32  	%r31, %r30, %r29;
	ld.global.v2.u32 	{%r32, %r95}, [%rd2+8];
	ld.global.v2.u32 	{%r94, %r93}, [%rd2+16];
	shl.b32 	%r33, %r93, 4;
	shl.b32 	%r34, %r31, 1;
	xor.b32  	%r35, %r34, %r33;
	xor.b32  	%r36, %r35, %r31;
	xor.b32  	%r92, %r36, %r93;
	add.s32 	%r37, %r28, %r92;
	add.s32 	%r38, %r37, 362437;
	cvt.rn.f32.u32 	%f1, %r38;
	fma.rn.f32 	%f2, %f1, 0f2F800000, 0f2F000000;
	shr.u32 	%r39, %r32, 2;
	xor.b32  	%r40, %r39, %r32;
	st.global.v2.u32 	[%rd2+8], {%r94, %r93};
	shl.b32 	%r41, %r92, 4;
	shl.b32 	%r42, %r40, 1;
	xor.b32  	%r43, %r42, %r41;
	xor.b32  	%r44, %r43, %r40;
	xor.b32  	%r91, %r44, %r92;
	st.global.v2.u32 	[%rd2+16], {%r92, %r91};
	add.s32 	%r90, %r28, 724874;
	st.global.v2.u32 	[%rd2], {%r90, %r95};
	add.s32 	%r45, %r91, %r90;
	cvt.rn.f32.u32 	%f3, %r45;
	fma.rn.f32 	%f4, %f3, 0f2F800000, 0f2F000000;
	mul.f32 	%f5, %f2, %f2;
	mov.f32 	%f6, 0f3F800000;
	sub.f32 	%f7, %f6, %f5;
	sqrt.rn.f32 	%f8, %f7;
	setp.gtu.f32 	%p3, %f4, %f8;
	@%p3 bra 	$L__BB1_5;
	ld.global.f32 	%f9, [%rd3];
	add.f32 	%f10, %f9, 0f3F800000;
	st.global.f32 	[%rd3], %f10;
	ld.global.v2.u32 	{%r90, %r95}, [%rd2];
	ld.global.v2.u32 	{%r94, %r93}, [%rd2+8];
	ld.global.v2.u32 	{%r92, %r91}, [%rd2+16];
$L__BB1_5:
	shr.u32 	%r46, %r95, 2;
	xor.b32  	%r47, %r46, %r95;
	shl.b32 	%r48, %r91, 4;
	shl.b32 	%r49, %r47, 1;
	xor.b32  	%r50, %r49, %r48;
	xor.b32  	%r51, %r50, %r47;
	xor.b32  	%r52, %r51, %r91;
	add.s32 	%r53, %r90, %r52;
	add.s32 	%r54, %r53, 362437;
	cvt.rn.f32.u32 	%f11, %r54;
	fma.rn.f32 	%f12, %f11, 0f2F800000, 0f2F000000;
	shr.u32 	%r55, %r94, 2;
	xor.b32  	%r56, %r55, %r94;
	st.global.v2.u32 	[%rd2+8], {%r92, %r91};
	shl.b32 	%r57, %r52, 4;
	shl.b32 	%r58, %r56, 1;
	xor.b32  	%r59, %r58, %r57;
	xor.b32  	%r60, %r59, %r56;
	xor.b32  	%r61, %r60, %r52;
	st.global.v2.u32 	[%rd2+16], {%r52, %r61};
	add.s32 	%r62, %r90, 724874;
	st.global.v2.u32 	[%rd2], {%r62, %r93};
	add.s32 	%r63, %r61, %r62;
	cvt.rn.f32.u32 	%f13, %r63;
	fma.rn.f32 	%f14, %f13, 0f2F800000, 0f2F000000;
	mul.f32 	%f15, %f12, %f12;
	mov.f32 	%f16, 0f3F800000;
	sub.f32 	%f17, %f16, %f15;
	sqrt.rn.f32 	%f18, %f17;
	setp.gtu.f32 	%p4, %f14, %f18;
	@%p4 bra 	$L__BB1_7;
	ld.global.f32 	%f19, [%rd3];
	add.f32 	%f20, %f19, 0f3F800000;
	st.global.f32 	[%rd3], %f20;
$L__BB1_7:
	add.s32 	%r89, %r89, 2;
	setp.ne.s32 	%p5, %r89, 0;
	@%p5 bra 	$L__BB1_3;
$L__BB1_8:
	and.b32  	%r64, %r23, 1;
	setp.eq.b32 	%p6, %r64, 1;
	not.pred 	%p7, %p6;
	@%p7 bra 	$L__BB1_11;
	ld.global.v2.u32 	{%r65, %r66}, [%rd2];
	shr.u32 	%r67, %r66, 2;
	xor.b32  	%r68, %r67, %r66;
	ld.global.v2.u32 	{%r69, %r70}, [%rd2+8];
	ld.global.v2.u32 	{%r71, %r72}, [%rd2+16];
	shl.b32 	%r73, %r72, 4;
	shl.b32 	%r74, %r68, 1;
	xor.b32  	%r75, %r74, %r73;
	xor.b32  	%r76, %r75, %r68;
	xor.b32  	%r77, %r76, %r72;
	add.s32 	%r78, %r65, %r77;
	add.s32 	%r79, %r78, 362437;
	cvt.rn.f32.u32 	%f21, %r79;
	fma.rn.f32 	%f22, %f21, 0f2F800000, 0f2F000000;
	shr.u32 	%r80, %r69, 2;
	xor.b32  	%r81, %r80, %r69;
	st.global.v2.u32 	[%rd2+8], {%r71, %r72};
	shl.b32 	%r82, %r77, 4;
	shl.b32 	%r83, %r81, 1;
	xor.b32  	%r84, %r83, %r82;
	xor.b32  	%r85, %r84, %r81;
	xor.b32  	%r86, %r85, %r77;
	st.global.v2.u32 	[%rd2+16], {%r77, %r86};
	add.s32 	%r87, %r65, 724874;
	st.global.v2.u32 	[%rd2], {%r87, %r70};
	add.s32 	%r88, %r86, %r87;
	cvt.rn.f32.u32 	%f23, %r88;
	fma.rn.f32 	%f24, %f23, 0f2F800000, 0f2F000000;
	mul.f32 	%f25, %f22, %f22;
	mov.f32 	%f26, 0f3F800000;
	sub.f32 	%f27, %f26, %f25;
	sqrt.rn.f32 	%f28, %f27;
	setp.gtu.f32 	%p8, %f24, %f28;
	@%p8 bra 	$L__BB1_11;
	ld.global.f32 	%f29, [%rd3];
	add.f32 	%f30, %f29, 0f3F800000;
	st.global.f32 	[%rd3], %f30;
$L__BB1_11:
	mul.wide.s32 	%rd9, %r1, 4;
	add.s64 	%rd10, %rd1, %rd9;
	ld.global.f32 	%f31, [%rd10];
	cvt.f64.f32 	%fd1, %f31;
	mul.f64 	%fd2, %fd1, 0d4010000000000000;
	cvt.rn.f32.s32 	%f32, %r23;
	cvt.f64.f32 	%fd3, %f32;
	div.rn.f64 	%fd4, %fd2, %fd3;
	cvt.rn.f32.f64 	%f33, %fd4;
	st.global.f32 	[%rd10], %f33;
	ret;

}


// ===== COMPILED SASS (sm_100) =====

	.target	sm_100

	.elftype	@"ET_EXEC"


//--------------------- .note.nv.tkinfo           --------------------------
	.section	.note.nv.tkinfo,"",@"SHT_NOTE"
	.sectionflags	@"SHF_NOTE_NV_TKINFO"
	.tkinfo
        /*0018*/ 	.word	0x00000002
        /*0030*/ 	.string	""
        /*0030*/ 	.string	"ptxas"
        /*0030*/ 	.string	"Cuda compilation tools, release 13.0, V13.0.88"
        /*0030*/ 	.string	"Build cuda_13.0.r13.0/compiler.36424714_0"
        /*0030*/ 	.string	"-arch sm_100 -m 64 "



//--------------------- .note.nv.cuinfo           --------------------------
	.section	.note.nv.cuinfo,"",@"SHT_NOTE"
	.sectionflags	@"SHF_NOTE_NV_CUINFO"
        /*0018*/ 	.short	0x0002
        /*001a*/ 	.short	0x0064
        /*001c*/ 	.short	0x0082
	.zero		2


//--------------------- .nv.info                  --------------------------
	.section	.nv.info,"",@"SHT_CUDA_INFO"
	.align	4


	//----- nvinfo : EIATTR_REGCOUNT
	.align		4
        /*0000*/ 	.byte	0x04, 0x2f
        /*0002*/ 	.short	(.L_10 - .L_9)
	.align		4
.L_9:
        /*0004*/ 	.word	index@(_Z6setRngP17curandStateXORWOW)
        /*0008*/ 	.word	0x0000001f


	//----- nvinfo : EIATTR_FRAME_SIZE
	.align		4
.L_10:
        /*000c*/ 	.byte	0x04, 0x11
        /*000e*/ 	.short	(.L_12 - .L_11)
	.align		4
.L_11:
        /*0010*/ 	.word	index@(_Z6setRngP17curandStateXORWOW)
        /*0014*/ 	.word	0x00000000


	//----- nvinfo : EIATTR_REGCOUNT
	.align		4
.L_12:
        /*0018*/ 	.byte	0x04, 0x2f
        /*001a*/ 	.short	(.L_14 - .L_13)
	.align		4
.L_13:
        /*001c*/ 	.word	index@(_Z5calPIPfiP17curandStateXORWOW)
        /*0020*/ 	.word	0x0000001a


	//----- nvinfo : EIATTR_FRAME_SIZE
	.align		4
.L_14:
        /*0024*/ 	.byte	0x04, 0x11
        /*0026*/ 	.short	(.L_16 - .L_15)
	.align		4
.L_15:
        /*0028*/ 	.word	index@($__internal_1_$__cuda_sm20_sqrt_rn_f32_slowpath)
        /*002c*/ 	.word	0x00000000


	//----- nvinfo : EIATTR_FRAME_SIZE
	.align		4
.L_16:
        /*0030*/ 	.byte	0x04, 0x11
        /*0032*/ 	.short	(.L_18 - .L_17)
	.align		4
.L_17:
        /*0034*/ 	.word	index@($__internal_0_$__cuda_sm20_div_rn_f64_full)
        /*0038*/ 	.word	0x00000000


	//----- nvinfo : EIATTR_FRAME_SIZE
	.align		4
.L_18:
        /*003c*/ 	.byte	0x04, 0x11
        /*003e*/ 	.short	(.L_20 - .L_19)
	.align		4
.L_19:
        /*0040*/ 	.word	index@(_Z5calPIPfiP17curandStateXORWOW)
        /*0044*/ 	.word	0x00000000


	//----- nvinfo : EIATTR_MIN_STACK_SIZE
	.align		4
.L_20:
        /*0048*/ 	.byte	0x04, 0x12
        /*004a*/ 	.short	(.L_22 - .L_21)
	.align		4
.L_21:
        /*004c*/ 	.word	index@(_Z5calPIPfiP17curandStateXORWOW)
        /*0050*/ 	.word	0x00000000


	//----- nvinfo : EIATTR_MIN_STACK_SIZE
	.align		4
.L_22:
        /*0054*/ 	.byte	0x04, 0x12
        /*0056*/ 	.short	(.L_24 - .L_23)
	.align		4
.L_23:
        /*0058*/ 	.word	index@(_Z6setRngP17curandStateXORWOW)
        /*005c*/ 	.word	0x00000000
.L_24:


//--------------------- .nv.compat                --------------------------
	.section	.nv.compat,"",@"SHT_CUDA_COMPAT_INFO"
	.align	4
        /*0000*/ 	.byte	0x02, 0x09, 0x00, 0x00, 0x02, 0x02, 0x01, 0x00, 0x02, 0x05, 0x05, 0x00, 0x03, 0x07, 0x01, 0x01
        /*0010*/ 	.byte	0x02, 0x03, 0x00, 0x00, 0x02, 0x06, 0x01, 0x00, 0x04, 0x0b, 0x08, 0x00, 0x01, 0x00, 0x00, 0x00
        /*0020*/ 	.byte	0x00, 0x00, 0x00, 0x00


//--------------------- .nv.info._Z5calPIPfiP17curandStateXORWOW --------------------------
	.section	.nv.info._Z5calPIPfiP17curandStateXORWOW,"",@"SHT_CUDA_INFO"
	.sectionflags	@""
	.align	4


	//----- nvinfo : EIATTR_CUDA_API_VERSION
	.align		4
        /*0000*/ 	.byte	0x04, 0x37
        /*0002*/ 	.short	(.L_26 - .L_25)
.L_25:
        /*0004*/ 	.word	0x00000082


	//----- nvinfo : EIATTR_KPARAM_INFO
	.align		4
.L_26:
        /*0008*/ 	.byte	0x04, 0x17
        /*000a*/ 	.short	(.L_28 - .L_27)
.L_27:
        /*000c*/ 	.word	0x00000000
        /*0010*/ 	.short	0x0002
        /*0012*/ 	.short	0x0010
        /*0014*/ 	.byte	0x00, 0xf5, 0x21, 0x00


	//----- nvinfo : EIATTR_KPARAM_INFO
	.align		4
.L_28:
        /*0018*/ 	.byte	0x04, 0x17
        /*001a*/ 	.short	(.L_30 - .L_29)
.L_29:
        /*001c*/ 	.word	0x00000000
        /*0020*/ 	.short	0x0001
        /*0022*/ 	.short	0x0008
        /*0024*/ 	.byte	0x00, 0xf0, 0x11, 0x00


	//----- nvinfo : EIATTR_KPARAM_INFO
	.align		4
.L_30:
        /*0028*/ 	.byte	0x04, 0x17
        /*002a*/ 	.short	(.L_32 - .L_31)
.L_31:
        /*002c*/ 	.word	0x00000000
        /*0030*/ 	.short	0x0000
        /*0032*/ 	.short	0x0000
        /*0034*/ 	.byte	0x00, 0xf5, 0x21, 0x00


	//----- nvinfo : EIATTR_SPARSE_MMA_MASK
	.align		4
.L_32:
        /*0038*/ 	.byte	0x03, 0x50
        /*003a*/ 	.short	0x0000


	//----- nvinfo : EIATTR_MAXREG_COUNT
	.align		4
        /*003c*/ 	.byte	0x03, 0x1b
        /*003e*/ 	.short	0x00ff


	//----- nvinfo : EIATTR_MERCURY_ISA_VERSION
	.align		4
        /*0040*/ 	.byte	0x03, 0x5f
        /*0042*/ 	.short	0x0101


	//----- nvinfo : EIATTR_VRC_CTA_INIT_COUNT
	.align		4
        /*0044*/ 	.byte	0x02, 0x4a
	.zero		1
	.zero		1


	//----- nvinfo : EIATTR_EXIT_INSTR_OFFSETS
	.align		4
        /*0048*/ 	.byte	0x04, 0x1c
        /*004a*/ 	.short	(.L_34 - .L_33)


	//   ....[0]....
.L_33:
        /*004c*/ 	.word	0x00000c80


	//----- nvinfo : EIATTR_CRS_STACK_SIZE
	.align		4
.L_34:
        /*0050*/ 	.byte	0x04, 0x1e
        /*0052*/ 	.short	(.L_36 - .L_35)
.L_35:
        /*0054*/ 	.word	0x00000000


	//----- nvinfo : EIATTR_CBANK_PARAM_SIZE
	.align		4
.L_36:
        /*0058*/ 	.byte	0x03, 0x19
        /*005a*/ 	.short	0x0018


	//----- nvinfo : EIATTR_PARAM_CBANK
	.align		4
        /*005c*/ 	.byte	0x04, 0x0a
        /*005e*/ 	.short	(.L_38 - .L_37)
	.align		4
.L_37:
        /*0060*/ 	.word	index@(.nv.constant0._Z5calPIPfiP17curandStateXORWOW)
        /*0064*/ 	.short	0x0380
        /*0066*/ 	.short	0x0018


	//----- nvinfo : EIATTR_SW_WAR
	.align		4
.L_38:
        /*0068*/ 	.byte	0x04, 0x36
        /*006a*/ 	.short	(.L_40 - .L_39)
.L_39:
        /*006c*/ 	.word	0x00000008
.L_40:


//--------------------- .nv.info._Z6setRngP17curandStateXORWOW --------------------------
	.section	.nv.info._Z6setRngP17curandStateXORWOW,"",@"SHT_CUDA_INFO"
	.sectionflags	@""
	.align	4


	//----- nvinfo : EIATTR_CUDA_API_VERSION
	.align		4
        /*0000*/ 	.byte	0x04, 0x37
        /*0002*/ 	.short	(.L_42 - .L_41)
.L_41:
        /*0004*/ 	.word	0x00000082


	//----- nvinfo : EIATTR_KPARAM_INFO
	.align		4
.L_42:
        /*0008*/ 	.byte	0x04, 0x17
        /*000a*/ 	.short	(.L_44 - .L_43)
.L_43:
        /*000c*/ 	.word	0x00000000
        /*0010*/ 	.short	0x0000
        /*0012*/ 	.short	0x0000
        /*0014*/ 	.byte	0x00, 0xf5, 0x21, 0x00


	//----- nvinfo : EIATTR_SPARSE_MMA_MASK
	.align		4
.L_44:
        /*0018*/ 	.byte	0x03, 0x50
        /*001a*/ 	.short	0x0000


	//----- nvinfo : EIATTR_MAXREG_COUNT
	.align		4
        /*001c*/ 	.byte	0x03, 0x1b
        /*001e*/ 	.short	0x00ff


	//----- nvinfo : EIATTR_MERCURY_ISA_VERSION
	.align		4
        /*0020*/ 	.byte	0x03, 0x5f
        /*0022*/ 	.short	0x0101


	//----- nvinfo : EIATTR_VRC_CTA_INIT_COUNT
	.align		4
        /*0024*/ 	.byte	0x02, 0x4a
	.zero		1
	.zero		1


	//----- nvinfo : EIATTR_EXIT_INSTR_OFFSETS
	.align		4
        /*0028*/ 	.byte	0x04, 0x1c
        /*002a*/ 	.short	(.L_46 - .L_45)


	//   ....[0]....
.L_45:
        /*002c*/ 	.word	0x00000e80


	//----- nvinfo : EIATTR_CRS_STACK_SIZE
	.align		4
.L_46:
        /*0030*/ 	.byte	0x04, 0x1e
        /*0032*/ 	.short	(.L_48 - .L_47)
.L_47:
        /*0034*/ 	.word	0x00000000


	//----- nvinfo : EIATTR_CBANK_PARAM_SIZE
	.align		4
.L_48:
        /*0038*/ 	.byte	0x03, 0x19
        /*003a*/ 	.short	0x0008


	//----- nvinfo : EIATTR_PARAM_CBANK
	.align		4
        /*003c*/ 	.byte	0x04, 0x0a
        /*003e*/ 	.short	(.L_50 - .L_49)
	.align		4
.L_49:
        /*0040*/ 	.word	index@(.nv.constant0._Z6setRngP17curandStateXORWOW)
        /*0044*/ 	.short	0x0380
        /*0046*/ 	.short	0x0008


	//----- nvinfo : EIATTR_SW_WAR
	.align		4
.L_50:
        /*0048*/ 	.byte	0x04, 0x36
        /*004a*/ 	.short	(.L_52 - .L_51)
.L_51:
        /*004c*/ 	.word	0x00000008
.L_52:


//--------------------- .nv.callgraph             --------------------------
	.section	.nv.callgraph,"",@"SHT_CUDA_CALLGRAPH"
	.align	4
	.sectionentsize	8
	.align		4
        /*0000*/ 	.word	0x00000000
	.align		4
        /*0004*/ 	.word	0xffffffff
	.align		4
        /*0008*/ 	.word	0x00000000
	.align		4
        /*000c*/ 	.word	0xfffffffe
	.align		4
        /*0010*/ 	.word	0x00000000
	.align		4
        /*0014*/ 	.word	0xfffffffd
	.align		4
        /*0018*/ 	.word	0x00000000
	.align		4
        /*001c*/ 	.word	0xfffffffc


//--------------------- .nv.constant4             --------------------------
	.section	.nv.constant4,"a",@progbits
	.align	8
	.align		8
.nv.constant4:
        /*0000*/ 	.dword	precalc_xorwow_matrix
	.align		8
        /*0008*/ 	.dword	precalc_xorwow_offset_matrix
	.align		8
        /*0010*/ 	.dword	mrg32k3aM1
	.align		8
        /*0018*/ 	.dword	mrg32k3aM2
	.align		8
        /*0020*/ 	.dword	mrg32k3aM1SubSeq
	.align		8
        /*0028*/ 	.dword	mrg32k3aM2SubSeq
	.align		8
        /*0030*/ 	.dword	mrg32k3aM1Seq
	.align		8
        /*0038*/ 	.dword	mrg32k3aM2Seq


//--------------------- .nv.constant3             --------------------------
	.section	.nv.constant3,"a",@progbits
	.align	8
.nv.constant3:
	.type		__cr_lgamma_table,@object
	.size		__cr_lgamma_table,(.L_8 - __cr_lgamma_table)
__cr_lgamma_table:
        /*0000*/ 	.byte	0x00, 0x00, 0x00, 0x00, 0x00, 0x00, 0x00, 0x00, 0x00, 0x00, 0x00, 0x00, 0x00, 0x00, 0x00, 0x00
        /*0010*/ 	.byte	0xef, 0x39, 0xfa, 0xfe, 0x42, 0x2e, 0xe6, 0x3f, 0x02, 0x20, 0x2a, 0xfa, 0x0b, 0xab, 0xfc, 0x3f
        /*0020*/ 	.byte	0xf9, 0x2c, 0x92, 0x7c, 0xa7, 0x6c, 0x09, 0x40, 0xc9, 0x79, 0x44, 0x3c, 0x64, 0x26, 0x13, 0x40
        /*0030*/ 	.byte	0xca, 0x01, 0xcf, 0x3a, 0x27, 0x51, 0x1a, 0x40, 0x30, 0xcc, 0x2d, 0xf3, 0xe1, 0x0c, 0x21, 0x40
        /*0040*/ 	.byte	0x0d, 0xb7, 0xfc, 0x82, 0x8e, 0x35, 0x25, 0x40
.L_8:


//--------------------- .text._Z5calPIPfiP17curandStateXORWOW --------------------------
	.section	.text._Z5calPIPfiP17curandStateXORWOW,"ax",@progbits
	.align	128
        .global         _Z5calPIPfiP17curandStateXORWOW
        .type           _Z5calPIPfiP17curandStateXORWOW,@function
        .size           _Z5calPIPfiP17curandStateXORWOW,(.L_x_36 - _Z5calPIPfiP17curandStateXORWOW)
        .other          _Z5calPIPfiP17curandStateXORWOW,@"STO_CUDA_ENTRY STV_DEFAULT"
_Z5calPIPfiP17curandStateXORWOW:
.text._Z5calPIPfiP17curandStateXORWOW:
[----:B------:R-:W-:Y:S01]  /*0000*/  LDC R1, c[0x0][0x37c] ;  /* 0x0000df00ff017b82 */ /* 0x000fe20000000800 */
[----:B------:R-:W0:Y:S01]  /*0010*/  S2R R3, SR_TID.X ;  /* 0x0000000000037919 */ /* 0x000e220000002100 */
[----:B------:R-:W1:Y:S06]  /*0020*/  LDCU UR4, c[0x0][0x388] ;  /* 0x00007100ff0477ac */ /* 0x000e6c0008000800 */
[----:B------:R-:W0:Y:S01]  /*0030*/  S2UR UR5, SR_CTAID.X ;  /* 0x00000000000579c3 */ /* 0x000e220000002500 */
[----:B------:R-:W2:Y:S07]  /*0040*/  LDCU.64 UR6, c[0x0][0x358] ;  /* 0x00006b00ff0677ac */ /* 0x000eae0008000a00 */
[----:B------:R-:W0:Y:S01]  /*0050*/  LDC R6, c[0x0][0x360] ;  /* 0x0000d800ff067b82 */ /* 0x000e220000000800 */
[----:B-1----:R-:W-:Y:S01]  /*0060*/  UISETP.NE.AND UP0, UPT, UR4, URZ, UPT ;  /* 0x000000ff0400728c */ /* 0x002fe2000bf05270 */
[----:B0-----:R-:W-:-:S08]  /*0070*/  IMAD R6, R6, UR5, R3 ;  /* 0x0000000506067c24 */ /* 0x001fd0000f8e0203 */
[----:B--2---:R-:W-:Y:S05]  /*0080*/  BRA.U !UP0, `(.L_x_0) ;  /* 0x0000000908847547 */ /* 0x004fea000b800000 */
[----:B------:R-:W0:Y:S01]  /*0090*/  LDC.64 R4, c[0x0][0x390] ;  /* 0x0000e400ff047b82 */ /* 0x000e220000000a00 */
[----:B------:R-:W-:-:S07]  /*00a0*/  UISETP.NE.AND UP0, UPT, UR4, 0x1, UPT ;  /* 0x000000010400788c */ /* 0x000fce000bf05270 */
[----:B------:R-:W1:Y:S01]  /*00b0*/  LDC.64 R2, c[0x0][0x380] ;  /* 0x0000e000ff027b82 */ /* 0x000e620000000a00 */
[----:B0-----:R-:W-:-:S04]  /*00c0*/  IMAD.WIDE R4, R6, 0x30, R4 ;  /* 0x0000003006047825 */ /* 0x001fc800078e0204 */
[----:B-1----:R-:W-:Y:S01]  /*00d0*/  IMAD.WIDE R2, R6, 0x4, R2 ;  /* 0x0000000406027825 */ /* 0x002fe200078e0202 */
[----:B------:R-:W-:Y:S06]  /*00e0*/  BRA.U !UP0, `(.L_x_1) ;  /* 0x0000000508987547 */ /* 0x000fec000b800000 */
[----:B------:R-:W-:-:S04]  /*00f0*/  ULOP3.LUT UR4, UR4, 0xfffffffe, URZ, 0xc0, !UPT ;  /* 0xfffffffe04047892 */ /* 0x000fc8000f8ec0ff */
[----:B------:R-:W-:-:S12]  /*0100*/  UIADD3 UR4, UPT, UPT, -UR4, URZ, URZ ;  /* 0x000000ff04047290 */ /* 0x000fd8000fffe1ff */
.L_x_12:
[----:B------:R-:W2:Y:S04]  /*0110*/  LDG.E.64 R14, desc[UR6][R4.64] ;  /* 0x00000006040e7981 */ /* 0x000ea8000c1e1b00 */
[----:B------:R-:W3:Y:S04]  /*0120*/  LDG.E.64 R8, desc[UR6][R4.64+0x10] ;  /* 0x0000100604087981 */ /* 0x000ee8000c1e1b00 */
[----:B------:R-:W4:Y:S01]  /*0130*/  LDG.E.64 R10, desc[UR6][R4.64+0x8] ;  /* 0x00000806040a7981 */ /* 0x000f22000c1e1b00 */
[----:B------:R-:W-:Y:S01]  /*0140*/  IMAD.MOV.U32 R17, RZ, RZ, 0x2f800000 ;  /* 0x2f800000ff117424 */ /* 0x000fe200078e00ff */
[----:B------:R-:W-:Y:S01]  /*0150*/  UIADD3 UR4, UPT, UPT, UR4, 0x2, URZ ;  /* 0x0000000204047890 */ /* 0x000fe2000fffe0ff */
[----:B------:R-:W-:Y:S03]  /*0160*/  BSSY.RECONVERGENT B0, `(.L_x_2) ;  /* 0x0000025000007945 */ /* 0x000fe60003800200 */
[----:B------:R-:W-:Y:S01]  /*0170*/  UISETP.NE.AND UP0, UPT, UR4, URZ, UPT ;  /* 0x000000ff0400728c */ /* 0x000fe2000bf05270 */
[----:B--2---:R-:W-:-:S04]  /*0180*/  SHF.R.U32.HI R0, RZ, 0x2, R15 ;  /* 0x00000002ff007819 */ /* 0x004fc8000001160f */
[----:B------:R-:W-:Y:S01]  /*0190*/  LOP3.LUT R0, R0, R15, RZ, 0x3c, !PT ;  /* 0x0000000f00007212 */ /* 0x000fe200078e3cff */
[----:B0--3--:R-:W-:Y:S01]  /*01a0*/  IMAD.SHL.U32 R7, R9, 0x10, RZ ;  /* 0x0000001009077824 */ /* 0x009fe200078e00ff */
[----:B------:R0:W-:Y:S01]  /*01b0*/  STG.E.64 desc[UR6][R4.64+0x8], R8 ;  /* 0x0000080804007986 */ /* 0x0001e2000c101b06 */
[----:B----4-:R-:W-:Y:S02]  /*01c0*/  SHF.R.U32.HI R13, RZ, 0x2, R10 ;  /* 0x00000002ff0d7819 */ /* 0x010fe4000001160a */
[----:B------:R-:W-:Y:S02]  /*01d0*/  IMAD.SHL.U32 R12, R0, 0x2, RZ ;  /* 0x00000002000c7824 */ /* 0x000fe400078e00ff */
[----:B------:R-:W-:Y:S01]  /*01e0*/  LOP3.LUT R13, R13, R10, RZ, 0x3c, !PT ;  /* 0x0000000a0d0d7212 */ /* 0x000fe200078e3cff */
[----:B------:R-:W-:Y:S02]  /*01f0*/  VIADD R10, R14, 0xb0f8a ;  /* 0x000b0f8a0e0a7836 */ /* 0x000fe40000000000 */
[----:B------:R-:W-:-:S02]  /*0200*/  LOP3.LUT R12, R0, R12, R7, 0x96, !PT ;  /* 0x0000000c000c7212 */ /* 0x000fc400078e9607 */
[----:B------:R-:W-:Y:S02]  /*0210*/  IMAD.SHL.U32 R7, R13, 0x2, RZ ;  /* 0x000000020d077824 */ /* 0x000fe400078e00ff */
[----:B------:R-:W-:Y:S01]  /*0220*/  LOP3.LUT R12, R12, R9, RZ, 0x3c, !PT ;  /* 0x000000090c0c7212 */ /* 0x000fe200078e3cff */
[----:B------:R0:W-:Y:S03]  /*0230*/  STG.E.64 desc[UR6][R4.64], R10 ;  /* 0x0000000a04007986 */ /* 0x0001e6000c101b06 */
[----:B------:R-:W-:Y:S01]  /*0240*/  IADD3 R0, PT, PT, R14, 0x587c5, R12 ;  /* 0x000587c50e007810 */ /* 0x000fe20007ffe00c */
[----:B------:R-:W-:-:S03]  /*0250*/  IMAD.SHL.U32 R16, R12, 0x10, RZ ;  /* 0x000000100c107824 */ /* 0x000fc600078e00ff */
[----:B------:R-:W-:Y:S02]  /*0260*/  I2FP.F32.U32 R0, R0 ;  /* 0x0000000000007245 */ /* 0x000fe40000201000 */
[----:B------:R-:W-:-:S03]  /*0270*/  LOP3.LUT R7, R13, R7, R16, 0x96, !PT ;  /* 0x000000070d077212 */ /* 0x000fc600078e9610 */
[----:B------:R-:W-:Y:S01]  /*0280*/  FFMA R0, R0, R17, 1.1641532182693481445e-10 ;  /* 0x2f00000000007423 */ /* 0x000fe20000000011 */
[----:B------:R-:W-:-:S03]  /*0290*/  LOP3.LUT R13, R7, R12, RZ, 0x3c, !PT ;  /* 0x0000000c070d7212 */ /* 0x000fc600078e3cff */
[----:B------:R-:W-:Y:S02]  /*02a0*/  FFMA R14, -R0, R0, 1 ;  /* 0x3f800000000e7423 */ /* 0x000fe40000000100 */
[----:B------:R0:W-:Y:S01]  /*02b0*/  STG.E.64 desc[UR6][R4.64+0x10], R12 ;  /* 0x0000100c04007986 */ /* 0x0001e2000c101b06 */
[----:B------:R-:W-:Y:S01]  /*02c0*/  IMAD.IADD R0, R13, 0x1, R10 ;  /* 0x000000010d007824 */ /* 0x000fe200078e020a */
[----:B------:R0:W1:Y:S01]  /*02d0*/  MUFU.RSQ R15, R14 ;  /* 0x0000000e000f7308 */ /* 0x0000620000001400 */
[----:B------:R-:W-:-:S03]  /*02e0*/  VIADD R7, R14, 0xf3000000 ;  /* 0xf30000000e077836 */ /* 0x000fc60000000000 */
[----:B------:R-:W-:Y:S02]  /*02f0*/  I2FP.F32.U32 R0, R0 ;  /* 0x0000000000007245 */ /* 0x000fe40000201000 */
[----:B------:R-:W-:-:S03]  /*0300*/  ISETP.GT.U32.AND P0, PT, R7, 0x727fffff, PT ;  /* 0x727fffff0700780c */ /* 0x000fc60003f04070 */
[----:B------:R-:W-:-:S10]  /*0310*/  FFMA R7, R0, R17, 1.1641532182693481445e-10 ;  /* 0x2f00000000077423 */ /* 0x000fd40000000011 */
[----:B01----:R-:W-:Y:S05]  /*0320*/  @!P0 BRA `(.L_x_3) ;  /* 0x0000000000108947 */ /* 0x003fea0003800000 */
[----:B------:R-:W-:Y:S01]  /*0330*/  IMAD.MOV.U32 R0, RZ, RZ, R14 ;  /* 0x000000ffff007224 */ /* 0x000fe200078e000e */
[----:B------:R-:W-:-:S07]  /*0340*/  MOV R19, 0x360 ;  /* 0x0000036000137802 */ /* 0x000fce0000000f00 */
[----:B------:R-:W-:Y:S05]  /*0350*/  CALL.REL.NOINC `($__internal_1_$__cuda_sm20_sqrt_rn_f32_slowpath) ;  /* 0x0000000c00bc7944 */ /* 0x000fea0003c00000 */
[----:B------:R-:W-:Y:S05]  /*0360*/  BRA `(.L_x_4) ;  /* 0x0000000000107947 */ /* 0x000fea0003800000 */
.L_x_3:
[----:B------:R-:W-:Y:S01]  /*0370*/  FMUL.FTZ R17, R14, R15 ;  /* 0x0000000f0e117220 */ /* 0x000fe20000410000 */
[----:B------:R-:W-:-:S03]  /*0380*/  FMUL.FTZ R15, R15, 0.5 ;  /* 0x3f0000000f0f7820 */ /* 0x000fc60000410000 */
[----:B------:R-:W-:-:S04]  /*0390*/  FFMA R0, -R17, R17, R14 ;  /* 0x0000001111007223 */ /* 0x000fc8000000010e */
[----:B------:R-:W-:-:S07]  /*03a0*/  FFMA R0, R0, R15, R17 ;  /* 0x0000000f00007223 */ /* 0x000fce0000000011 */
.L_x_4:
[----:B------:R-:W-:Y:S05]  /*03b0*/  BSYNC.RECONVERGENT B0 ;  /* 0x0000000000007941 */ /* 0x000fea0003800200 */
.L_x_2:
[----:B------:R-:W-:Y:S01]  /*03c0*/  FSETP.GTU.AND P0, PT, R7, R0, PT ;  /* 0x000000000700720b */ /* 0x000fe20003f0c000 */
[----:B------:R-:W-:-:S12]  /*03d0*/  BSSY.RECONVERGENT B0, `(.L_x_5) ;  /* 0x0000008000007945 */ /* 0x000fd80003800200 */
[----:B------:R-:W-:Y:S05]  /*03e0*/  @P0 BRA `(.L_x_6) ;  /* 0x0000000000180947 */ /* 0x000fea0003800000 */
[----:B------:R-:W2:Y:S02]  /*03f0*/  LDG.E R0, desc[UR6][R2.64] ;  /* 0x0000000602007981 */ /* 0x000ea4000c1e1900 */
[----:B--2---:R-:W-:-:S05]  /*0400*/  FADD R7, R0, 1 ;  /* 0x3f80000000077421 */ /* 0x004fca0000000000 */
[----:B------:R0:W-:Y:S04]  /*0410*/  STG.E desc[UR6][R2.64], R7 ;  /* 0x0000000702007986 */ /* 0x0001e8000c101906 */
[----:B------:R0:W5:Y:S04]  /*0420*/  LDG.E.64 R10, desc[UR6][R4.64] ;  /* 0x00000006040a7981 */ /* 0x000168000c1e1b00 */
[----:B------:R0:W5:Y:S04]  /*0430*/  LDG.E.64 R8, desc[UR6][R4.64+0x8] ;  /* 0x0000080604087981 */ /* 0x000168000c1e1b00 */
[----:B------:R0:W5:Y:S02]  /*0440*/  LDG.E.64 R12, desc[UR6][R4.64+0x10] ;  /* 0x00001006040c7981 */ /* 0x000164000c1e1b00 */
.L_x_6:
[----:B------:R-:W-:Y:S05]  /*0450*/  BSYNC.RECONVERGENT B0 ;  /* 0x0000000000007941 */ /* 0x000fea0003800200 */
.L_x_5:
[----:B-----5:R-:W-:Y:S01]  /*0460*/  SHF.R.U32.HI R0, RZ, 0x2, R11 ;  /* 0x00000002ff007819 */ /* 0x020fe2000001160b */
[----:B0-----:R-:W-:Y:S01]  /*0470*/  IMAD.SHL.U32 R7, R13, 0x10, RZ ;  /* 0x000000100d077824 */ /* 0x001fe200078e00ff */
[----:B------:R-:W-:Y:S01]  /*0480*/  SHF.R.U32.HI R15, RZ, 0x2, R8 ;  /* 0x00000002ff0f7819 */ /* 0x000fe20000011608 */
[----:B------:R-:W-:Y:S01]  /*0490*/  IMAD.MOV.U32 R21, RZ, RZ, 0x2f800000 ;  /* 0x2f800000ff157424 */ /* 0x000fe200078e00ff */
[----:B------:R-:W-:Y:S01]  /*04a0*/  LOP3.LUT R0, R0, R11, RZ, 0x3c, !PT ;  /* 0x0000000b00007212 */ /* 0x000fe200078e3cff */
[----:B------:R0:W-:Y:S01]  /*04b0*/  STG.E.64 desc[UR6][R4.64+0x8], R12 ;  /* 0x0000080c04007986 */ /* 0x0001e2000c101b06 */
[----:B------:R-:W-:Y:S01]  /*04c0*/  LOP3.LUT R15, R15, R8, RZ, 0x3c, !PT ;  /* 0x000000080f0f7212 */ /* 0x000fe200078e3cff */
[----:B------:R-:W-:Y:S01]  /*04d0*/  BSSY.RECONVERGENT B0, `(.L_x_7) ;  /* 0x000001f000007945 */ /* 0x000fe20003800200 */
[----:B------:R-:W-:-:S04]  /*04e0*/  SHF.L.U32 R11, R0, 0x1, RZ ;  /* 0x00000001000b7819 */ /* 0x000fc800000006ff */
[----:B------:R-:W-:Y:S01]  /*04f0*/  LOP3.LUT R0, R0, R11, R7, 0x96, !PT ;  /* 0x0000000b00007212 */ /* 0x000fe200078e9607 */
[----:B------:R-:W-:Y:S02]  /*0500*/  IMAD.SHL.U32 R7, R15, 0x2, RZ ;  /* 0x000000020f077824 */ /* 0x000fe400078e00ff */
[----:B------:R-:W-:Y:S01]  /*0510*/  IMAD.MOV.U32 R11, RZ, RZ, R9 ;  /* 0x000000ffff0b7224 */ /* 0x000fe200078e0009 */
[----:B------:R-:W-:-:S04]  /*0520*/  LOP3.LUT R8, R0, R13, RZ, 0x3c, !PT ;  /* 0x0000000d00087212 */ /* 0x000fc800078e3cff */
[----:B------:R-:W-:Y:S01]  /*0530*/  IADD3 R0, PT, PT, R10, 0x587c5, R8 ;  /* 0x000587c50a007810 */ /* 0x000fe20007ffe008 */
[----:B------:R-:W-:Y:S02]  /*0540*/  IMAD.SHL.U32 R14, R8, 0x10, RZ ;  /* 0x00000010080e7824 */ /* 0x000fe400078e00ff */
[----:B------:R-:W-:Y:S01]  /*0550*/  VIADD R10, R10, 0xb0f8a ;  /* 0x000b0f8a0a0a7836 */ /* 0x000fe20000000000 */
[----:B------:R-:W-:Y:S02]  /*0560*/  I2FP.F32.U32 R0, R0 ;  /* 0x0000000000007245 */ /* 0x000fe40000201000 */
[----:B------:R-:W-:Y:S02]  /*0570*/  LOP3.LUT R7, R15, R7, R14, 0x96, !PT ;  /* 0x000000070f077212 */ /* 0x000fe400078e960e */
[----:B------:R0:W-:Y:S01]  /*0580*/  STG.E.64 desc[UR6][R4.64], R10 ;  /* 0x0000000a04007986 */ /* 0x0001e2000c101b06 */
        /* <DEDUP_REMOVED lines=15> */
.L_x_8:
[----:B------:R-:W-:Y:S01]  /*0680*/  FMUL.FTZ R0, R15, R14 ;  /* 0x0000000e0f007220 */ /* 0x000fe20000410000 */
[----:B------:R-:W-:-:S03]  /*0690*/  FMUL.FTZ R8, R14, 0.5 ;  /* 0x3f0000000e087820 */ /* 0x000fc60000410000 */
[----:B------:R-:W-:-:S04]  /*06a0*/  FFMA R7, -R0, R0, R15 ;  /* 0x0000000000077223 */ /* 0x000fc8000000010f */
[----:B------:R-:W-:-:S07]  /*06b0*/  FFMA R0, R7, R8, R0 ;  /* 0x0000000807007223 */ /* 0x000fce0000000000 */
.L_x_9:
[----:B------:R-:W-:Y:S05]  /*06c0*/  BSYNC.RECONVERGENT B0 ;  /* 0x0000000000007941 */ /* 0x000fea0003800200 */
.L_x_7:
[----:B------:R-:W-:Y:S01]  /*06d0*/  FSETP.GTU.AND P0, PT, R21, R0, PT ;  /* 0x000000001500720b */ /* 0x000fe20003f0c000 */
[----:B------:R-:W-:-:S12]  /*06e0*/  BSSY.RECONVERGENT B0, `(.L_x_10) ;  /* 0x0000005000007945 */ /* 0x000fd80003800200 */
[----:B------:R-:W-:Y:S05]  /*06f0*/  @P0 BRA `(.L_x_11) ;  /* 0x00000000000c0947 */ /* 0x000fea0003800000 */
[----:B------:R-:W2:Y:S02]  /*0700*/  LDG.E R0, desc[UR6][R2.64] ;  /* 0x0000000602007981 */ /* 0x000ea4000c1e1900 */
[----:B--2---:R-:W-:-:S05]  /*0710*/  FADD R7, R0, 1 ;  /* 0x3f80000000077421 */ /* 0x004fca0000000000 */
[----:B------:R0:W-:Y:S02]  /*0720*/  STG.E desc[UR6][R2.64], R7 ;  /* 0x0000000702007986 */ /* 0x0001e4000c101906 */
.L_x_11:
[----:B------:R-:W-:Y:S05]  /*0730*/  BSYNC.RECONVERGENT B0 ;  /* 0x0000000000007941 */ /* 0x000fea0003800200 */
.L_x_10:
[----:B------:R-:W-:Y:S05]  /*0740*/  BRA.U UP0, `(.L_x_12) ;  /* 0xfffffff900707547 */ /* 0x000fea000b83ffff */
.L_x_1:
[----:B------:R-:W1:Y:S02]  /*0750*/  LDCU UR4, c[0x0][0x388] ;  /* 0x00007100ff0477ac */ /* 0x000e640008000800 */
[----:B-1----:R-:W-:-:S04]  /*0760*/  ULOP3.LUT UR4, UR4, 0x1, URZ, 0xc0, !UPT ;  /* 0x0000000104047892 */ /* 0x002fc8000f8ec0ff */
[----:B------:R-:W-:-:S09]  /*0770*/  UISETP.NE.U32.AND UP0, UPT, UR4, 0x1, UPT ;  /* 0x000000010400788c */ /* 0x000fd2000bf05070 */
[----:B------:R-:W-:Y:S05]  /*0780*/  BRA.U UP0, `(.L_x_0) ;  /* 0x0000000100c47547 */ /* 0x000fea000b800000 */
[----:B------:R-:W2:Y:S04]  /*0790*/  LDG.E.64 R10, desc[UR6][R4.64] ;  /* 0x00000006040a7981 */ /* 0x000ea8000c1e1b00 */
[----:B------:R-:W3:Y:S04]  /*07a0*/  LDG.E.64 R8, desc[UR6][R4.64+0x10] ;  /* 0x0000100604087981 */ /* 0x000ee8000c1e1b00 */
[----:B------:R-:W4:Y:S01]  /*07b0*/  LDG.E.64 R12, desc[UR6][R4.64+0x8] ;  /* 0x00000806040c7981 */ /* 0x000f22000c1e1b00 */
[----:B------:R-:W-:Y:S01]  /*07c0*/  IMAD.MOV.U32 R17, RZ, RZ, 0x2f800000 ;  /* 0x2f800000ff117424 */ /* 0x000fe200078e00ff */
[----:B------:R-:W-:Y:S01]  /*07d0*/  BSSY.RECONVERGENT B0, `(.L_x_13) ;  /* 0x0000025000007945 */ /* 0x000fe20003800200 */
[----:B--2---:R-:W-:-:S04]  /*07e0*/  SHF.R.U32.HI R0, RZ, 0x2, R11 ;  /* 0x00000002ff007819 */ /* 0x004fc8000001160b */
[----:B------:R-:W-:Y:S01]  /*07f0*/  LOP3.LUT R0, R0, R11, RZ, 0x3c, !PT ;  /* 0x0000000b00007212 */ /* 0x000fe200078e3cff */
[----:B---3--:R1:W-:Y:S01]  /*0800*/  STG.E.64 desc[UR6][R4.64+0x8], R8 ;  /* 0x0000080804007986 */ /* 0x0083e2000c101b06 */
[----:B0-----:R-:W-:Y:S02]  /*0810*/  SHF.L.U32 R7, R9, 0x4, RZ ;  /* 0x0000000409077819 */ /* 0x001fe400000006ff */
[----:B----4-:R-:W-:Y:S01]  /*0820*/  SHF.R.U32.HI R15, RZ, 0x2, R12 ;  /* 0x00000002ff0f7819 */ /* 0x010fe2000001160c */
[----:B------:R-:W-:-:S03]  /*0830*/  IMAD.SHL.U32 R11, R0, 0x2, RZ ;  /* 0x00000002000b7824 */ /* 0x000fc600078e00ff */
[----:B------:R-:W-:Y:S02]  /*0840*/  LOP3.LUT R15, R15, R12, RZ, 0x3c, !PT ;  /* 0x0000000c0f0f7212 */ /* 0x000fe400078e3cff */
[----:B------:R-:W-:Y:S01]  /*0850*/  LOP3.LUT R0, R0, R11, R7, 0x96, !PT ;  /* 0x0000000b00007212 */ /* 0x000fe200078e9607 */
[----:B------:R-:W-:Y:S02]  /*0860*/  IMAD.MOV.U32 R11, RZ, RZ, R13 ;  /* 0x000000ffff0b7224 */ /* 0x000fe400078e000d */
[----:B------:R-:W-:Y:S01]  /*0870*/  IMAD.SHL.U32 R7, R15, 0x2, RZ ;  /* 0x000000020f077824 */ /* 0x000fe200078e00ff */
        /* <DEDUP_REMOVED lines=12> */
[----:B------:R1:W0:Y:S01]  /*0940*/  MUFU.RSQ R15, R14 ;  /* 0x0000000e000f7308 */ /* 0x0002220000001400 */
[----:B------:R-:W-:-:S03]  /*0950*/  VIADD R7, R14, 0xf3000000 ;  /* 0xf30000000e077836 */ /* 0x000fc60000000000 */
[----:B------:R-:W-:Y:S02]  /*0960*/  I2FP.F32.U32 R0, R0 ;  /* 0x0000000000007245 */ /* 0x000fe40000201000 */
[----:B------:R-:W-:-:S03]  /*0970*/  ISETP.GT.U32.AND P0, PT, R7, 0x727fffff, PT ;  /* 0x727fffff0700780c */ /* 0x000fc60003f04070 */
[----:B------:R-:W-:-:S10]  /*0980*/  FFMA R7, R0, R17, 1.1641532182693481445e-10 ;  /* 0x2f00000000077423 */ /* 0x000fd40000000011 */
[----:B01----:R-:W-:Y:S05]  /*0990*/  @!P0 BRA `(.L_x_14) ;  /* 0x0000000000108947 */ /* 0x003fea0003800000 */
[----:B------:R-:W-:Y:S02]  /*09a0*/  MOV R0, R14 ;  /* 0x0000000e00007202 */ /* 0x000fe40000000f00 */
[----:B------:R-:W-:-:S07]  /*09b0*/  MOV R19, 0x9d0 ;  /* 0x000009d000137802 */ /* 0x000fce0000000f00 */
[----:B------:R-:W-:Y:S05]  /*09c0*/  CALL.REL.NOINC `($__internal_1_$__cuda_sm20_sqrt_rn_f32_slowpath) ;  /* 0x0000000800207944 */ /* 0x000fea0003c00000 */
[----:B------:R-:W-:Y:S05]  /*09d0*/  BRA `(.L_x_15) ;  /* 0x0000000000107947 */ /* 0x000fea0003800000 */
.L_x_14:
[----:B------:R-:W-:Y:S01]  /*09e0*/  FMUL.FTZ R5, R14, R15 ;  /* 0x0000000f0e057220 */ /* 0x000fe20000410000 */
[----:B------:R-:W-:-:S03]  /*09f0*/  FMUL.FTZ R15, R15, 0.5 ;  /* 0x3f0000000f0f7820 */ /* 0x000fc60000410000 */
[----:B------:R-:W-:-:S04]  /*0a00*/  FFMA R0, -R5, R5, R14 ;  /* 0x0000000505007223 */ /* 0x000fc8000000010e */
[----:B------:R-:W-:-:S07]  /*0a10*/  FFMA R0, R0, R15, R5 ;  /* 0x0000000f00007223 */ /* 0x000fce0000000005 */
.L_x_15:
[----:B------:R-:W-:Y:S05]  /*0a20*/  BSYNC.RECONVERGENT B0 ;  /* 0x0000000000007941 */ /* 0x000fea0003800200 */
.L_x_13:
[----:B------:R-:W-:Y:S01]  /*0a30*/  FSETP.GTU.AND P0, PT, R7, R0, PT ;  /* 0x000000000700720b */ /* 0x000fe20003f0c000 */
[----:B------:R-:W-:-:S12]  /*0a40*/  BSSY.RECONVERGENT B0, `(.L_x_0) ;  /* 0x0000005000007945 */ /* 0x000fd80003800200 */
[----:B------:R-:W-:Y:S05]  /*0a50*/  @P0 BRA `(.L_x_16) ;  /* 0x00000000000c0947 */ /* 0x000fea0003800000 */
[----:B------:R-:W2:Y:S02]  /*0a60*/  LDG.E R0, desc[UR6][R2.64] ;  /* 0x0000000602007981 */ /* 0x000ea4000c1e1900 */
[----:B--2---:R-:W-:-:S05]  /*0a70*/  FADD R5, R0, 1 ;  /* 0x3f80000000057421 */ /* 0x004fca0000000000 */
[----:B------:R0:W-:Y:S02]  /*0a80*/  STG.E desc[UR6][R2.64], R5 ;  /* 0x0000000502007986 */ /* 0x0001e4000c101906 */
.L_x_16:
[----:B------:R-:W-:Y:S05]  /*0a90*/  BSYNC.RECONVERGENT B0 ;  /* 0x0000000000007941 */ /* 0x000fea0003800200 */
.L_x_0:
[----:B0-----:R-:W0:Y:S01]  /*0aa0*/  LDC.64 R4, c[0x0][0x380] ;  /* 0x0000e000ff047b82 */ /* 0x001e220000000a00 */
[----:B------:R-:W1:Y:S01]  /*0ab0*/  LDCU UR4, c[0x0][0x388] ;  /* 0x00007100ff0477ac */ /* 0x000e620008000800 */
[----:B0-----:R-:W-:-:S05]  /*0ac0*/  IMAD.WIDE R4, R6, 0x4, R4 ;  /* 0x0000000406047825 */ /* 0x001fca00078e0204 */
[----:B------:R-:W2:Y:S01]  /*0ad0*/  LDG.E R14, desc[UR6][R4.64] ;  /* 0x00000006040e7981 */ /* 0x000ea2000c1e1900 */
[----:B-1----:R-:W-:Y:S01]  /*0ae0*/  I2FP.F32.S32 R6, UR4 ;  /* 0x0000000400067c45 */ /* 0x002fe20008201400 */
[----:B------:R-:W-:Y:S01]  /*0af0*/  IMAD.MOV.U32 R2, RZ, RZ, 0x1 ;  /* 0x00000001ff027424 */ /* 0x000fe200078e00ff */
[----:B------:R-:W-:Y:S04]  /*0b00*/  BSSY.RECONVERGENT B0, `(.L_x_17) ;  /* 0x0000015000007945 */ /* 0x000fe80003800200 */
[----:B------:R-:W0:Y:S08]  /*0b10*/  F2F.F64.F32 R6, R6 ;  /* 0x0000000600067310 */ /* 0x000e300000201800 */
[----:B0-----:R-:W0:Y:S02]  /*0b20*/  MUFU.RCP64H R3, R7 ;  /* 0x0000000700037308 */ /* 0x001e240000001800 */
[----:B0-----:R-:W-:-:S08]  /*0b30*/  DFMA R8, -R6, R2, 1 ;  /* 0x3ff000000608742b */ /* 0x001fd00000000102 */
[----:B------:R-:W-:-:S08]  /*0b40*/  DFMA R10, R8, R8, R8 ;  /* 0x00000008080a722b */ /* 0x000fd00000000008 */
[----:B------:R-:W-:-:S08]  /*0b50*/  DFMA R10, R2, R10, R2 ;  /* 0x0000000a020a722b */ /* 0x000fd00000000002 */
[----:B------:R-:W-:-:S08]  /*0b60*/  DFMA R2, -R6, R10, 1 ;  /* 0x3ff000000602742b */ /* 0x000fd0000000010a */
[----:B------:R-:W-:Y:S01]  /*0b70*/  DFMA R2, R10, R2, R10 ;  /* 0x000000020a02722b */ /* 0x000fe2000000000a */
[----:B--2---:R-:W0:Y:S02]  /*0b80*/  F2F.F64.F32 R8, R14 ;  /* 0x0000000e00087310 */ /* 0x004e240000201800 */
[----:B0-----:R-:W-:-:S08]  /*0b90*/  DMUL R8, R8, 4 ;  /* 0x4010000008087828 */ /* 0x001fd00000000000 */
[----:B------:R-:W-:Y:S02]  /*0ba0*/  DMUL R10, R8, R2 ;  /* 0x00000002080a7228 */ /* 0x000fe40000000000 */
[----:B------:R-:W-:-:S06]  /*0bb0*/  FSETP.GEU.AND P1, PT, |R9|, 6.5827683646048100446e-37, PT ;  /* 0x036000000900780b */ /* 0x000fcc0003f2e200 */
[----:B------:R-:W-:-:S08]  /*0bc0*/  DFMA R12, -R6, R10, R8 ;  /* 0x0000000a060c722b */ /* 0x000fd00000000108 */
[----:B------:R-:W-:-:S10]  /*0bd0*/  DFMA R2, R2, R12, R10 ;  /* 0x0000000c0202722b */ /* 0x000fd4000000000a */
[----:B------:R-:W-:-:S05]  /*0be0*/  FFMA R0, RZ, R7, R3 ;  /* 0x00000007ff007223 */ /* 0x000fca0000000003 */
[----:B------:R-:W-:-:S13]  /*0bf0*/  FSETP.GT.AND P0, PT, |R0|, 1.469367938527859385e-39, PT ;  /* 0x001000000000780b */ /* 0x000fda0003f04200 */
[----:B------:R-:W-:Y:S05]  /*0c00*/  @P0 BRA P1, `(.L_x_18) ;  /* 0x0000000000100947 */ /* 0x000fea0000800000 */
[----:B------:R-:W-:-:S07]  /*0c10*/  MOV R0, 0xc30 ;  /* 0x00000c3000007802 */ /* 0x000fce0000000f00 */
[----:B------:R-:W-:Y:S05]  /*0c20*/  CALL.REL.NOINC `($__internal_0_$__cuda_sm20_div_rn_f64_full) ;  /* 0x0000000000187944 */ /* 0x000fea0003c00000 */
[----:B------:R-:W-:Y:S02]  /*0c30*/  IMAD.MOV.U32 R2, RZ, RZ, R12 ;  /* 0x000000ffff027224 */ /* 0x000fe400078e000c */
[----:B------:R-:W-:-:S07]  /*0c40*/  IMAD.MOV.U32 R3, RZ, RZ, R13 ;  /* 0x000000ffff037224 */ /* 0x000fce00078e000d */
.L_x_18:
[----:B------:R-:W-:Y:S05]  /*0c50*/  BSYNC.RECONVERGENT B0 ;  /* 0x0000000000007941 */ /* 0x000fea0003800200 */
.L_x_17:
[----:B------:R-:W0:Y:S02]  /*0c60*/  F2F.F32.F64 R3, R2 ;  /* 0x0000000200037310 */ /* 0x000e240000301000 */
[----:B0-----:R-:W-:Y:S01]  /*0c70*/  STG.E desc[UR6][R4.64], R3 ;  /* 0x0000000304007986 */ /* 0x001fe2000c101906 */
[----:B------:R-:W-:Y:S05]  /*0c80*/  EXIT ;  /* 0x000000000000794d */ /* 0x000fea0003800000 */
        .weak           $__internal_0_$__cuda_sm20_div_rn_f64_full
        .type           $__internal_0_$__cuda_sm20_div_rn_f64_full,@function
        .size           $__internal_0_$__cuda_sm20_div_rn_f64_full,($__internal_1_$__cuda_sm20_sqrt_rn_f32_slowpath - $__internal_0_$__cuda_sm20_div_rn_f64_full)
$__internal_0_$__cuda_sm20_div_rn_f64_full:
[C---:B------:R-:W-:Y:S01]  /*0c90*/  FSETP.GEU.AND P0, PT, |R7|.reuse, 1.469367938527859385e-39, PT ;  /* 0x001000000700780b */ /* 0x040fe20003f0e200 */
[----:B------:R-:W-:Y:S01]  /*0ca0*/  IMAD.MOV.U32 R16, RZ, RZ, 0x1 ;  /* 0x00000001ff107424 */ /* 0x000fe200078e00ff */
[----:B------:R-:W-:Y:S01]  /*0cb0*/  LOP3.LUT R2, R7, 0x800fffff, RZ, 0xc0, !PT ;  /* 0x800fffff07027812 */ /* 0x000fe200078ec0ff */
[----:B------:R-:W-:Y:S01]  /*0cc0*/  BSSY.RECONVERGENT B1, `(.L_x_19) ;  /* 0x0000055000017945 */ /* 0x000fe20003800200 */
[C---:B------:R-:W-:Y:S02]  /*0cd0*/  FSETP.GEU.AND P2, PT, |R9|.reuse, 1.469367938527859385e-39, PT ;  /* 0x001000000900780b */ /* 0x040fe40003f4e200 */
[----:B------:R-:W-:Y:S01]  /*0ce0*/  LOP3.LUT R3, R2, 0x3ff00000, RZ, 0xfc, !PT ;  /* 0x3ff0000002037812 */ /* 0x000fe200078efcff */
[----:B------:R-:W-:Y:S01]  /*0cf0*/  IMAD.MOV.U32 R2, RZ, RZ, R6 ;  /* 0x000000ffff027224 */ /* 0x000fe200078e0006 */
[----:B------:R-:W-:Y:S02]  /*0d00*/  LOP3.LUT R12, R9, 0x7ff00000, RZ, 0xc0, !PT ;  /* 0x7ff00000090c7812 */ /* 0x000fe400078ec0ff */
[----:B------:R-:W-:-:S03]  /*0d10*/  LOP3.LUT R15, R7, 0x7ff00000, RZ, 0xc0, !PT ;  /* 0x7ff00000070f7812 */ /* 0x000fc600078ec0ff */
[----:B------:R-:W-:Y:S01]  /*0d20*/  @!P0 DMUL R2, R6, 8.98846567431157953865e+307 ;  /* 0x7fe0000006028828 */ /* 0x000fe20000000000 */
[----:B------:R-:W-:-:S03]  /*0d30*/  ISETP.GE.U32.AND P1, PT, R12, R15, PT ;  /* 0x0000000f0c00720c */ /* 0x000fc60003f26070 */
[----:B------:R-:W-:Y:S01]  /*0d40*/  @!P2 LOP3.LUT R13, R7, 0x7ff00000, RZ, 0xc0, !PT ;  /* 0x7ff00000070da812 */ /* 0x000fe200078ec0ff */
[----:B------:R-:W-:Y:S01]  /*0d50*/  @!P2 IMAD.MOV.U32 R18, RZ, RZ, RZ ;  /* 0x000000ffff12a224 */ /* 0x000fe200078e00ff */
[----:B------:R-:W0:Y:S02]  /*0d60*/  MUFU.RCP64H R17, R3 ;  /* 0x0000000300117308 */ /* 0x000e240000001800 */
[----:B------:R-:W-:Y:S01]  /*0d70*/  @!P2 ISETP.GE.U32.AND P3, PT, R12, R13, PT ;  /* 0x0000000d0c00a20c */ /* 0x000fe20003f66070 */
[----:B------:R-:W-:-:S05]  /*0d80*/  IMAD.MOV.U32 R13, RZ, RZ, 0x1ca00000 ;  /* 0x1ca00000ff0d7424 */ /* 0x000fca00078e00ff */
[----:B------:R-:W-:-:S04]  /*0d90*/  @!P2 SEL R19, R13, 0x63400000, !P3 ;  /* 0x634000000d13a807 */ /* 0x000fc80005800000 */
[----:B------:R-:W-:-:S04]  /*0da0*/  @!P2 LOP3.LUT R19, R19, 0x80000000, R9, 0xf8, !PT ;  /* 0x800000001313a812 */ /* 0x000fc800078ef809 */
[----:B------:R-:W-:Y:S01]  /*0db0*/  @!P2 LOP3.LUT R19, R19, 0x100000, RZ, 0xfc, !PT ;  /* 0x001000001313a812 */ /* 0x000fe200078efcff */
[----:B0-----:R-:W-:-:S08]  /*0dc0*/  DFMA R10, R16, -R2, 1 ;  /* 0x3ff00000100a742b */ /* 0x001fd00000000802 */
[----:B------:R-:W-:-:S08]  /*0dd0*/  DFMA R10, R10, R10, R10 ;  /* 0x0000000a0a0a722b */ /* 0x000fd0000000000a */
[----:B------:R-:W-:Y:S01]  /*0de0*/  DFMA R16, R16, R10, R16 ;  /* 0x0000000a1010722b */ /* 0x000fe20000000010 */
[----:B------:R-:W-:Y:S01]  /*0df0*/  SEL R11, R13, 0x63400000, !P1 ;  /* 0x634000000d0b7807 */ /* 0x000fe20004800000 */
[----:B------:R-:W-:-:S03]  /*0e00*/  IMAD.MOV.U32 R10, RZ, RZ, R8 ;  /* 0x000000ffff0a7224 */ /* 0x000fc600078e0008 */
[----:B------:R-:W-:-:S03]  /*0e10*/  LOP3.LUT R11, R11, 0x800fffff, R9, 0xf8, !PT ;  /* 0x800fffff0b0b7812 */ /* 0x000fc600078ef809 */
[----:B------:R-:W-:-:S03]  /*0e20*/  DFMA R20, R16, -R2, 1 ;  /* 0x3ff000001014742b */ /* 0x000fc60000000802 */
[----:B------:R-:W-:-:S05]  /*0e30*/  @!P2 DFMA R10, R10, 2, -R18 ;  /* 0x400000000a0aa82b */ /* 0x000fca0000000812 */
[----:B------:R-:W-:Y:S01]  /*0e40*/  DFMA R16, R16, R20, R16 ;  /* 0x000000141010722b */ /* 0x000fe20000000010 */
[----:B------:R-:W-:Y:S01]  /*0e50*/  MOV R21, R12 ;  /* 0x0000000c00157202 */ /* 0x000fe20000000f00 */
[----:B------:R-:W-:Y:S01]  /*0e60*/  IMAD.MOV.U32 R20, RZ, RZ, R15 ;  /* 0x000000ffff147224 */ /* 0x000fe200078e000f */
[----:B------:R-:W-:Y:S02]  /*0e70*/  @!P0 LOP3.LUT R20, R3, 0x7ff00000, RZ, 0xc0, !PT ;  /* 0x7ff0000003148812 */ /* 0x000fe400078ec0ff */
[----:B------:R-:W-:-:S03]  /*0e80*/  @!P2 LOP3.LUT R21, R11, 0x7ff00000, RZ, 0xc0, !PT ;  /* 0x7ff000000b15a812 */ /* 0x000fc600078ec0ff */
[----:B------:R-:W-:Y:S01]  /*0e90*/  DMUL R18, R16, R10 ;  /* 0x0000000a10127228 */ /* 0x000fe20000000000 */
[----:B------:R-:W-:Y:S02]  /*0ea0*/  VIADD R23, R20, 0xffffffff ;  /* 0xffffffff14177836 */ /* 0x000fe40000000000 */
[----:B------:R-:W-:-:S05]  /*0eb0*/  VIADD R22, R21, 0xffffffff ;  /* 0xffffffff15167836 */ /* 0x000fca0000000000 */
[----:B------:R-:W-:Y:S01]  /*0ec0*/  ISETP.GT.U32.AND P0, PT, R22, 0x7feffffe, PT ;  /* 0x7feffffe1600780c */ /* 0x000fe20003f04070 */
[----:B------:R-:W-:-:S03]  /*0ed0*/  DFMA R14, R18, -R2, R10 ;  /* 0x80000002120e722b */ /* 0x000fc6000000000a */
[----:B------:R-:W-:-:S05]  /*0ee0*/  ISETP.GT.U32.OR P0, PT, R23, 0x7feffffe, P0 ;  /* 0x7feffffe1700780c */ /* 0x000fca0000704470 */
[----:B------:R-:W-:-:S08]  /*0ef0*/  DFMA R14, R16, R14, R18 ;  /* 0x0000000e100e722b */ /* 0x000fd00000000012 */
[----:B------:R-:W-:Y:S05]  /*0f00*/  @P0 BRA `(.L_x_20) ;  /* 0x00000000006c0947 */ /* 0x000fea0003800000 */
[----:B------:R-:W-:-:S04]  /*0f10*/  LOP3.LUT R9, R7, 0x7ff00000, RZ, 0xc0, !PT ;  /* 0x7ff0000007097812 */ /* 0x000fc800078ec0ff */
[CC--:B------:R-:W-:Y:S02]  /*0f20*/  VIADDMNMX R8, R12.reuse, -R9.reuse, 0xb9600000, !PT ;  /* 0xb96000000c087446 */ /* 0x0c0fe40007800909 */
[----:B------:R-:W-:Y:S02]  /*0f30*/  ISETP.GE.U32.AND P0, PT, R12, R9, PT ;  /* 0x000000090c00720c */ /* 0x000fe40003f06070 */
[----:B------:R-:W-:Y:S02]  /*0f40*/  VIMNMX R8, PT, PT, R8, 0x46a00000, PT ;  /* 0x46a0000008087848 */ /* 0x000fe40003fe0100 */
[----:B------:R-:W-:-:S05]  /*0f50*/  SEL R13, R13, 0x63400000, !P0 ;  /* 0x634000000d0d7807 */ /* 0x000fca0004000000 */
[----:B------:R-:W-:Y:S02]  /*0f60*/  IMAD.IADD R16, R8, 0x1, -R13 ;  /* 0x0000000108107824 */ /* 0x000fe400078e0a0d */
[----:B------:R-:W-:Y:S02]  /*0f70*/  IMAD.MOV.U32 R8, RZ, RZ, RZ ;  /* 0x000000ffff087224 */ /* 0x000fe400078e00ff */
[----:B------:R-:W-:-:S06]  /*0f80*/  VIADD R9, R16, 0x7fe00000 ;  /* 0x7fe0000010097836 */ /* 0x000fcc0000000000 */
[----:B------:R-:W-:-:S10]  /*0f90*/  DMUL R12, R14, R8 ;  /* 0x000000080e0c7228 */ /* 0x000fd40000000000 */
[----:B------:R-:W-:-:S13]  /*0fa0*/  FSETP.GTU.AND P0, PT, |R13|, 1.469367938527859385e-39, PT ;  /* 0x001000000d00780b */ /* 0x000fda0003f0c200 */
[----:B------:R-:W-:Y:S05]  /*0fb0*/  @P0 BRA `(.L_x_21) ;  /* 0x0000000000940947 */ /* 0x000fea0003800000 */
[----:B------:R-:W-:Y:S01]  /*0fc0*/  DFMA R2, R14, -R2, R10 ;  /* 0x800000020e02722b */ /* 0x000fe2000000000a */
[----:B------:R-:W-:-:S09]  /*0fd0*/  IMAD.MOV.U32 R8, RZ, RZ, RZ ;  /* 0x000000ffff087224 */ /* 0x000fd200078e00ff */
[C---:B------:R-:W-:Y:S02]  /*0fe0*/  FSETP.NEU.AND P0, PT, R3.reuse, RZ, PT ;  /* 0x000000ff0300720b */ /* 0x040fe40003f0d000 */
[----:B------:R-:W-:-:S04]  /*0ff0*/  LOP3.LUT R7, R3, 0x80000000, R7, 0x48, !PT ;  /* 0x8000000003077812 */ /* 0x000fc800078e4807 */
[----:B------:R-:W-:-:S07]  /*1000*/  LOP3.LUT R9, R7, R9, RZ, 0xfc, !PT ;  /* 0x0000000907097212 */ /* 0x000fce00078efcff */
[----:B------:R-:W-:Y:S05]  /*1010*/  @!P0 BRA `(.L_x_21) ;  /* 0x00000000007c8947 */ /* 0x000fea0003800000 */
[----:B------:R-:W-:Y:S01]  /*1020*/  IMAD.MOV R3, RZ, RZ, -R16 ;  /* 0x000000ffff037224 */ /* 0x000fe200078e0a10 */
[----:B------:R-:W-:Y:S01]  /*1030*/  MOV R2, RZ ;  /* 0x000000ff00027202 */ /* 0x000fe20000000f00 */
[----:B------:R-:W-:-:S05]  /*1040*/  DMUL.RP R8, R14, R8 ;  /* 0x000000080e087228 */ /* 0x000fca0000008000 */
[----:B------:R-:W-:-:S05]  /*1050*/  DFMA R2, R12, -R2, R14 ;  /* 0x800000020c02722b */ /* 0x000fca000000000e */
[----:B------:R-:W-:Y:S02]  /*1060*/  LOP3.LUT R7, R9, R7, RZ, 0x3c, !PT ;  /* 0x0000000709077212 */ /* 0x000fe400078e3cff */
[----:B------:R-:W-:-:S04]  /*1070*/  IADD3 R2, PT, PT, -R16, -0x43300000, RZ ;  /* 0xbcd0000010027810 */ /* 0x000fc80007ffe1ff */
[----:B------:R-:W-:-:S04]  /*1080*/  FSETP.NEU.AND P0, PT, |R3|, R2, PT ;  /* 0x000000020300720b */ /* 0x000fc80003f0d200 */
[----:B------:R-:W-:Y:S02]  /*1090*/  FSEL R12, R8, R12, !P0 ;  /* 0x0000000c080c7208 */ /* 0x000fe40004000000 */
[----:B------:R-:W-:Y:S01]  /*10a0*/  FSEL R13, R7, R13, !P0 ;  /* 0x0000000d070d7208 */ /* 0x000fe20004000000 */
[----:B------:R-:W-:Y:S06]  /*10b0*/  BRA `(.L_x_21) ;  /* 0x0000000000547947 */ /* 0x000fec0003800000 */
.L_x_20:
[----:B------:R-:W-:-:S14]  /*10c0*/  DSETP.NAN.AND P0, PT, R8, R8, PT ;  /* 0x000000080800722a */ /* 0x000fdc0003f08000 */
[----:B------:R-:W-:Y:S05]  /*10d0*/  @P0 BRA `(.L_x_22) ;  /* 0x0000000000440947 */ /* 0x000fea0003800000 */
[----:B------:R-:W-:-:S14]  /*10e0*/  DSETP.NAN.AND P0, PT, R6, R6, PT ;  /* 0x000000060600722a */ /* 0x000fdc0003f08000 */
[----:B------:R-:W-:Y:S05]  /*10f0*/  @P0 BRA `(.L_x_23) ;  /* 0x0000000000300947 */ /* 0x000fea0003800000 */
[----:B------:R-:W-:Y:S01]  /*1100*/  ISETP.NE.AND P0, PT, R21, R20, PT ;  /* 0x000000141500720c */ /* 0x000fe20003f05270 */
[----:B------:R-:W-:Y:S02]  /*1110*/  IMAD.MOV.U32 R12, RZ, RZ, 0x0 ;  /* 0x00000000ff0c7424 */ /* 0x000fe400078e00ff */
[----:B------:R-:W-:-:S10]  /*1120*/  IMAD.MOV.U32 R13, RZ, RZ, -0x80000 ;  /* 0xfff80000ff0d7424 */ /* 0x000fd400078e00ff */
[----:B------:R-:W-:Y:S05]  /*1130*/  @!P0 BRA `(.L_x_21) ;  /* 0x0000000000348947 */ /* 0x000fea0003800000 */
[----:B------:R-:W-:Y:S02]  /*1140*/  ISETP.NE.AND P0, PT, R21, 0x7ff00000, PT ;  /* 0x7ff000001500780c */ /* 0x000fe40003f05270 */
[----:B------:R-:W-:Y:S02]  /*1150*/  LOP3.LUT R13, R9, 0x80000000, R7, 0x48, !PT ;  /* 0x80000000090d7812 */ /* 0x000fe400078e4807 */
[----:B------:R-:W-:-:S13]  /*1160*/  ISETP.EQ.OR P0, PT, R20, RZ, !P0 ;  /* 0x000000ff1400720c */ /* 0x000fda0004702670 */
[----:B------:R-:W-:Y:S01]  /*1170*/  @P0 LOP3.LUT R2, R13, 0x7ff00000, RZ, 0xfc, !PT ;  /* 0x7ff000000d020812 */ /* 0x000fe200078efcff */
[----:B------:R-:W-:Y:S02]  /*1180*/  @!P0 IMAD.MOV.U32 R12, RZ, RZ, RZ ;  /* 0x000000ffff0c8224 */ /* 0x000fe400078e00ff */
[----:B------:R-:W-:Y:S02]  /*1190*/  @P0 IMAD.MOV.U32 R12, RZ, RZ, RZ ;  /* 0x000000ffff0c0224 */ /* 0x000fe400078e00ff */
[----:B------:R-:W-:Y:S01]  /*11a0*/  @P0 IMAD.MOV.U32 R13, RZ, RZ, R2 ;  /* 0x000000ffff0d0224 */ /* 0x000fe200078e0002 */
[----:B------:R-:W-:Y:S06]  /*11b0*/  BRA `(.L_x_21) ;  /* 0x0000000000147947 */ /* 0x000fec0003800000 */
.L_x_23:
[----:B------:R-:W-:Y:S01]  /*11c0*/  LOP3.LUT R13, R7, 0x80000, RZ, 0xfc, !PT ;  /* 0x00080000070d7812 */ /* 0x000fe200078efcff */
[----:B------:R-:W-:Y:S01]  /*11d0*/  IMAD.MOV.U32 R12, RZ, RZ, R6 ;  /* 0x000000ffff0c7224 */ /* 0x000fe200078e0006 */
[----:B------:R-:W-:Y:S06]  /*11e0*/  BRA `(.L_x_21) ;  /* 0x0000000000087947 */ /* 0x000fec0003800000 */
.L_x_22:
[----:B------:R-:W-:Y:S01]  /*11f0*/  LOP3.LUT R13, R9, 0x80000, RZ, 0xfc, !PT ;  /* 0x00080000090d7812 */ /* 0x000fe200078efcff */
[----:B------:R-:W-:-:S07]  /*1200*/  IMAD.MOV.U32 R12, RZ, RZ, R8 ;  /* 0x000000ffff0c7224 */ /* 0x000fce00078e0008 */
.L_x_21:
[----:B------:R-:W-:Y:S05]  /*1210*/  BSYNC.RECONVERGENT B1 ;  /* 0x0000000000017941 */ /* 0x000fea0003800200 */
.L_x_19:
[----:B------:R-:W-:Y:S01]  /*1220*/  IMAD.MOV.U32 R2, RZ, RZ, R0 ;  /* 0x000000ffff027224 */ /* 0x000fe200078e0000 */
[----:B------:R-:W-:-:S04]  /*1230*/  MOV R3, 0x0 ;  /* 0x0000000000037802 */ /* 0x000fc80000000f00 */
[----:B------:R-:W-:Y:S05]  /*1240*/  RET.REL.NODEC R2 `(_Z5calPIPfiP17curandStateXORWOW) ;  /* 0xffffffec026c7950 */ /* 0x000fea0003c3ffff */
        .weak           $__internal_1_$__cuda_sm20_sqrt_rn_f32_slowpath
        .type           $__internal_1_$__cuda_sm20_sqrt_rn_f32_slowpath,@function
        .size           $__internal_1_$__cuda_sm20_sqrt_rn_f32_slowpath,(.L_x_36 - $__internal_1_$__cuda_sm20_sqrt_rn_f32_slowpath)
$__internal_1_$__cuda_sm20_sqrt_rn_f32_slowpath:
[----:B------:R-:W-:-:S13]  /*1250*/  LOP3.LUT P0, RZ, R0, 0x7fffffff, RZ, 0xc0, !PT ;  /* 0x7fffffff00ff7812 */ /* 0x000fda000780c0ff */
[----:B------:R-:W-:Y:S01]  /*1260*/  @!P0 IMAD.MOV.U32 R14, RZ, RZ, R0 ;  /* 0x000000ffff0e8224 */ /* 0x000fe200078e0000 */
[----:B------:R-:W-:Y:S06]  /*1270*/  @!P0 BRA `(.L_x_24) ;  /* 0x0000000000408947 */ /* 0x000fec0003800000 */
[----:B------:R-:W-:-:S13]  /*1280*/  FSETP.GEU.FTZ.AND P0, PT, R0, RZ, PT ;  /* 0x000000ff0000720b */ /* 0x000fda0003f1e000 */
[----:B------:R-:W-:Y:S01]  /*1290*/  @!P0 IMAD.MOV.U32 R14, RZ, RZ, 0x7fffffff ;  /* 0x7fffffffff0e8424 */ /* 0x000fe200078e00ff */
[----:B------:R-:W-:Y:S06]  /*12a0*/  @!P0 BRA `(.L_x_24) ;  /* 0x0000000000348947 */ /* 0x000fec0003800000 */
[----:B------:R-:W-:-:S13]  /*12b0*/  FSETP.GTU.FTZ.AND P0, PT, |R0|, +INF , PT ;  /* 0x7f8000000000780b */ /* 0x000fda0003f1c200 */
[----:B------:R-:W-:Y:S01]  /*12c0*/  @P0 FADD.FTZ R14, R0, 1 ;  /* 0x3f800000000e0421 */ /* 0x000fe20000010000 */
[----:B------:R-:W-:Y:S06]  /*12d0*/  @P0 BRA `(.L_x_24) ;  /* 0x0000000000280947 */ /* 0x000fec0003800000 */
[----:B------:R-:W-:-:S13]  /*12e0*/  FSETP.NEU.FTZ.AND P0, PT, |R0|, +INF , PT ;  /* 0x7f8000000000780b */ /* 0x000fda0003f1d200 */
[----:B------:R-:W-:-:S04]  /*12f0*/  @P0 FFMA R15, R0, 1.84467440737095516160e+19, RZ ;  /* 0x5f800000000f0823 */ /* 0x000fc800000000ff */
[----:B------:R-:W0:Y:S02]  /*1300*/  @P0 MUFU.RSQ R14, R15 ;  /* 0x0000000f000e0308 */ /* 0x000e240000001400 */
[----:B0-----:R-:W-:Y:S01]  /*1310*/  @P0 FMUL.FTZ R16, R15, R14 ;  /* 0x0000000e0f100220 */ /* 0x001fe20000410000 */
[----:B------:R-:W-:Y:S01]  /*1320*/  @P0 FMUL.FTZ R18, R14, 0.5 ;  /* 0x3f0000000e120820 */ /* 0x000fe20000410000 */
[----:B------:R-:W-:Y:S02]  /*1330*/  @!P0 IMAD.MOV.U32 R14, RZ, RZ, R0 ;  /* 0x000000ffff0e8224 */ /* 0x000fe400078e0000 */
[----:B------:R-:W-:-:S04]  /*1340*/  @P0 FADD.FTZ R17, -R16, -RZ ;  /* 0x800000ff10110221 */ /* 0x000fc80000010100 */
[----:B------:R-:W-:-:S04]  /*1350*/  @P0 FFMA R17, R16, R17, R15 ;  /* 0x0000001110110223 */ /* 0x000fc8000000000f */
[----:B------:R-:W-:-:S04]  /*1360*/  @P0 FFMA R17, R17, R18, R16 ;  /* 0x0000001211110223 */ /* 0x000fc80000000010 */
[----:B------:R-:W-:-:S07]  /*1370*/  @P0 FMUL.FTZ R14, R17, 2.3283064365386962891e-10 ;  /* 0x2f800000110e0820 */ /* 0x000fce0000410000 */
.L_x_24:
[----:B------:R-:W-:Y:S02]  /*1380*/  IMAD.MOV.U32 R0, RZ, RZ, R14 ;  /* 0x000000ffff007224 */ /* 0x000fe400078e000e */
[----:B------:R-:W-:Y:S02]  /*1390*/  IMAD.MOV.U32 R14, RZ, RZ, R19 ;  /* 0x000000ffff0e7224 */ /* 0x000fe400078e0013 */
[----:B------:R-:W-:-:S04]  /*13a0*/  IMAD.MOV.U32 R15, RZ, RZ, 0x0 ;  /* 0x00000000ff0f7424 */ /* 0x000fc800078e00ff */
[----:B------:R-:W-:Y:S05]  /*13b0*/  RET.REL.NODEC R14 `(_Z5calPIPfiP17curandStateXORWOW) ;  /* 0xffffffec0e107950 */ /* 0x000fea0003c3ffff */
.L_x_25:
[----:B------:R-:W-:-:S00]  /*13c0*/  BRA `(.L_x_25) ;  /* 0xfffffffc00fc7947 */ /* 0x000fc0000383ffff */
[----:B------:R-:W-:-:S00]  /*13d0*/  NOP ;  /* 0x0000000000007918 */ /* 0x000fc00000000000 */
        /* <DEDUP_REMOVED lines=10> */
.L_x_36:


//--------------------- .text._Z6setRngP17curandStateXORWOW --------------------------
	.section	.text._Z6setRngP17curandStateXORWOW,"ax",@progbits
	.align	128
        .global         _Z6setRngP17curandStateXORWOW
        .type           _Z6setRngP17curandStateXORWOW,@function
        .size           _Z6setRngP17curandStateXORWOW,(.L_x_38 - _Z6setRngP17curandStateXORWOW)
        .other          _Z6setRngP17curandStateXORWOW,@"STO_CUDA_ENTRY STV_DEFAULT"
_Z6setRngP17curandStateXORWOW:
.text._Z6setRngP17curandStateXORWOW:
[----:B------:R-:W-:Y:S01]  /*0000*/  LDC R1, c[0x0][0x37c] ;  /* 0x0000df00ff017b82 */ /* 0x000fe20000000800 */
[----:B------:R-:W0:Y:S07]  /*0010*/  S2R R0, SR_TID.X ;  /* 0x0000000000007919 */ /* 0x000e2e0000002100 */
[----:B------:R-:W0:Y:S01]  /*0020*/  S2UR UR6, SR_CTAID.X ;  /* 0x00000000000679c3 */ /* 0x000e220000002500 */
[----:B------:R-:W1:Y:S01]  /*0030*/  LDCU.64 UR4, c[0x0][0x358] ;  /* 0x00006b00ff0477ac */ /* 0x000e620008000a00 */
[----:B------:R-:W-:Y:S01]  /*0040*/  IMAD.MOV.U32 R2, RZ, RZ, -0x24c1716b ;  /* 0xdb3e8e95ff027424 */ /* 0x000fe200078e00ff */
[----:B------:R-:W-:Y:S01]  /*0050*/  BSSY.RECONVERGENT B0, `(.L_x_26) ;  /* 0x00000df000007945 */ /* 0x000fe20003800200 */
[----:B------:R-:W-:-:S02]  /*0060*/  IMAD.MOV.U32 R3, RZ, RZ, 0x8a37f92 ;  /* 0x08a37f92ff037424 */ /* 0x000fc400078e00ff */
[----:B------:R-:W-:Y:S02]  /*0070*/  IMAD.MOV.U32 R4, RZ, RZ, 0x14dde798 ;  /* 0x14dde798ff047424 */ /* 0x000fe400078e00ff */
[----:B------:R-:W0:Y:S01]  /*0080*/  LDC R13, c[0x0][0x360] ;  /* 0x0000d800ff0d7b82 */ /* 0x000e220000000800 */
[----:B------:R-:W-:Y:S02]  /*0090*/  IMAD.MOV.U32 R5, RZ, RZ, -0x75bd8fc ;  /* 0xf8a42704ff057424 */ /* 0x000fe400078e00ff */
[----:B------:R-:W-:Y:S02]  /*00a0*/  IMAD.MOV.U32 R8, RZ, RZ, -0x23270784 ;  /* 0xdcd8f87cff087424 */ /* 0x000fe400078e00ff */
[----:B------:R-:W-:-:S03]  /*00b0*/  IMAD.MOV.U32 R9, RZ, RZ, 0x19ff196 ;  /* 0x019ff196ff097424 */ /* 0x000fc600078e00ff */
[----:B------:R-:W2:Y:S01]  /*00c0*/  LDC.64 R6, c[0x0][0x380] ;  /* 0x0000e000ff067b82 */ /* 0x000ea20000000a00 */
[----:B0-----:R-:W-:-:S05]  /*00d0*/  IMAD R13, R13, UR6, R0 ;  /* 0x000000060d0d7c24 */ /* 0x001fca000f8e0200 */
[C---:B------:R-:W-:Y:S01]  /*00e0*/  ISETP.NE.AND P0, PT, R13.reuse, RZ, PT ;  /* 0x000000ff0d00720c */ /* 0x040fe20003f05270 */
[----:B--2---:R-:W-:-:S05]  /*00f0*/  IMAD.WIDE R6, R13, 0x30, R6 ;  /* 0x000000300d067825 */ /* 0x004fca00078e0206 */
[----:B-1----:R0:W-:Y:S04]  /*0100*/  STG.E.64 desc[UR4][R6.64], R2 ;  /* 0x0000000206007986 */ /* 0x0021e8000c101b04 */
[----:B------:R0:W-:Y:S04]  /*0110*/  STG.E.64 desc[UR4][R6.64+0x8], R4 ;  /* 0x0000080406007986 */ /* 0x0001e8000c101b04 */
[----:B------:R0:W-:Y:S01]  /*0120*/  STG.E.64 desc[UR4][R6.64+0x10], R8 ;  /* 0x0000100806007986 */ /* 0x0001e2000c101b04 */
[----:B------:R-:W-:Y:S05]  /*0130*/  @!P0 BRA `(.L_x_27) ;  /* 0x0000000c00408947 */ /* 0x000fea0003800000 */
[----:B------:R-:W-:Y:S01]  /*0140*/  SHF.R.S32.HI R0, RZ, 0x1f, R13 ;  /* 0x0000001fff007819 */ /* 0x000fe2000001140d */
[----:B------:R-:W-:-:S07]  /*0150*/  IMAD.MOV.U32 R12, RZ, RZ, RZ ;  /* 0x000000ffff0c7224 */ /* 0x000fce00078e00ff */
.L_x_33:
[----:B0-----:R-:W-:Y:S01]  /*0160*/  LOP3.LUT R2, R13, 0x3, RZ, 0xc0, !PT ;  /* 0x000000030d027812 */ /* 0x001fe200078ec0ff */
[----:B------:R-:W-:Y:S03]  /*0170*/  BSSY.RECONVERGENT B1, `(.L_x_28) ;  /* 0x00000c6000017945 */ /* 0x000fe60003800200 */
[----:B------:R-:W-:-:S04]  /*0180*/  ISETP.NE.U32.AND P0, PT, R2, RZ, PT ;  /* 0x000000ff0200720c */ /* 0x000fc80003f05070 */
[----:B------:R-:W-:-:S13]  /*0190*/  ISETP.NE.AND.EX P0, PT, RZ, RZ, PT, P0 ;  /* 0x000000ffff00720c */ /* 0x000fda0003f05300 */
[----:B------:R-:W-:Y:S05]  /*01a0*/  @!P0 BRA `(.L_x_29) ;  /* 0x0000000c00088947 */ /* 0x000fea0003800000 */
[----:B------:R-:W0:Y:S01]  /*01b0*/  LDC.64 R8, c[0x4][RZ] ;  /* 0x01000000ff087b82 */ /* 0x000e220000000a00 */
[----:B------:R-:W-:Y:S02]  /*01c0*/  IMAD.MOV.U32 R14, RZ, RZ, RZ ;  /* 0x000000ffff0e7224 */ /* 0x000fe400078e00ff */
[----:B0-----:R-:W-:-:S07]  /*01d0*/  IMAD.WIDE.U32 R8, R12, 0xc80, R8 ;  /* 0x00000c800c087825 */ /* 0x001fce00078e0008 */
.L_x_32:
[----:B0-----:R-:W-:Y:S01]  /*01e0*/  IMAD.MOV.U32 R15, RZ, RZ, RZ ;  /* 0x000000ffff0f7224 */ /* 0x001fe200078e00ff */
[----:B------:R-:W-:Y:S01]  /*01f0*/  CS2R R2, SRZ ;  /* 0x0000000000027805 */ /* 0x000fe2000001ff00 */
[----:B------:R-:W-:Y:S01]  /*0200*/  IMAD.MOV.U32 R17, RZ, RZ, RZ ;  /* 0x000000ffff117224 */ /* 0x000fe200078e00ff */
[----:B------:R-:W-:-:S07]  /*0210*/  CS2R R4, SRZ ;  /* 0x0000000000047805 */ /* 0x000fce000001ff00 */
.L_x_31:
[----:B------:R-:W-:-:S05]  /*0220*/  IMAD.WIDE.U32 R10, R17, 0x4, R6 ;  /* 0x00000004110a7825 */ /* 0x000fca00078e0006 */
[----:B------:R0:W5:Y:S01]  /*0230*/  LDG.E R16, desc[UR4][R10.64+0x4] ;  /* 0x000004040a107981 */ /* 0x000162000c1e1900 */
[----:B------:R-:W-:-:S07]  /*0240*/  IMAD.MOV.U32 R19, RZ, RZ, RZ ;  /* 0x000000ffff137224 */ /* 0x000fce00078e00ff */
.L_x_30:
[----:B-----5:R-:W-:Y:S01]  /*0250*/  SHF.R.U32.HI R24, RZ, R19, R16 ;  /* 0x00000013ff187219 */ /* 0x020fe20000011610 */
[----:B0-----:R-:W-:-:S03]  /*0260*/  IMAD.SHL.U32 R10, R17, 0x20, RZ ;  /* 0x00000020110a7824 */ /* 0x001fc600078e00ff */
[----:B------:R-:W-:Y:S01]  /*0270*/  LOP3.LUT R11, R24, 0x1, RZ, 0xc0, !PT ;  /* 0x00000001180b7812 */ /* 0x000fe200078ec0ff */
[----:B------:R-:W-:-:S03]  /*0280*/  IMAD.IADD R10, R10, 0x1, R19 ;  /* 0x000000010a0a7824 */ /* 0x000fc600078e0213 */
[----:B------:R-:W-:Y:S01]  /*0290*/  ISETP.NE.U32.AND P0, PT, R11, 0x1, PT ;  /* 0x000000010b00780c */ /* 0x000fe20003f05070 */
[----:B------:R-:W-:-:S03]  /*02a0*/  IMAD R11, R10, 0x5, RZ ;  /* 0x000000050a0b7824 */ /* 0x000fc600078e02ff */
[----:B------:R-:W-:Y:S01]  /*02b0*/  R2P PR, R24, 0x7e ;  /* 0x0000007e18007804 */ /* 0x000fe20000000000 */
[----:B------:R-:W-:-:S08]  /*02c0*/  IMAD.WIDE.U32 R10, R11, 0x4, R8 ;  /* 0x000000040b0a7825 */ /* 0x000fd000078e0008 */
[----:B------:R-:W2:Y:S04]  /*02d0*/  @!P0 LDG.E R18, desc[UR4][R10.64] ;  /* 0x000000040a128981 */ /* 0x000ea8000c1e1900 */
[----:B------:R-:W3:Y:S04]  /*02e0*/  @!P0 LDG.E R20, desc[UR4][R10.64+0x10] ;  /* 0x000010040a148981 */ /* 0x000ee8000c1e1900 */
[----:B------:R-:W4:Y:S04]  /*02f0*/  @P1 LDG.E R22, desc[UR4][R10.64+0x14] ;  /* 0x000014040a161981 */ /* 0x000f28000c1e1900 */
[----:B------:R-:W4:Y:S04]  /*0300*/  @P2 LDG.E R26, desc[UR4][R10.64+0x28] ;  /* 0x000028040a1a2981 */ /* 0x000f28000c1e1900 */
[----:B------:R-:W4:Y:S04]  /*0310*/  @!P0 LDG.E R21, desc[UR4][R10.64+0x4] ;  /* 0x000004040a158981 */ /* 0x000f28000c1e1900 */
[----:B------:R-:W4:Y:S04]  /*0320*/  @!P0 LDG.E R23, desc[UR4][R10.64+0xc] ;  /* 0x00000c040a178981 */ /* 0x000f28000c1e1900 */
[----:B------:R-:W4:Y:S04]  /*0330*/  @P1 LDG.E R25, desc[UR4][R10.64+0x18] ;  /* 0x000018040a191981 */ /* 0x000f28000c1e1900 */
[----:B------:R-:W4:Y:S04]  /*0340*/  @P3 LDG.E R28, desc[UR4][R10.64+0x3c] ;  /* 0x00003c040a1c3981 */ /* 0x000f28000c1e1900 */
[----:B------:R-:W4:Y:S01]  /*0350*/  @P6 LDG.E R27, desc[UR4][R10.64+0x7c] ;  /* 0x00007c040a1b6981 */ /* 0x000f22000c1e1900 */
[----:B--2---:R-:W-:-:S03]  /*0360*/  @!P0 LOP3.LUT R15, R15, R18, RZ, 0x3c, !PT ;  /* 0x000000120f0f8212 */ /* 0x004fc600078e3cff */
[----:B------:R-:W2:Y:S01]  /*0370*/  @!P0 LDG.E R18, desc[UR4][R10.64+0x8] ;  /* 0x000008040a128981 */ /* 0x000ea2000c1e1900 */
[----:B---3--:R-:W-:-:S03]  /*0380*/  @!P0 LOP3.LUT R3, R3, R20, RZ, 0x3c, !PT ;  /* 0x0000001403038212 */ /* 0x008fc600078e3cff */
[----:B------:R-:W3:Y:S01]  /*0390*/  @P1 LDG.E R20, desc[UR4][R10.64+0x24] ;  /* 0x000024040a141981 */ /* 0x000ee2000c1e1900 */
[----:B----4-:R-:W-:-:S03]  /*03a0*/  @P1 LOP3.LUT R15, R15, R22, RZ, 0x3c, !PT ;  /* 0x000000160f0f1212 */ /* 0x010fc600078e3cff */
[----:B------:R-:W4:Y:S01]  /*03b0*/  @P2 LDG.E R22, desc[UR4][R10.64+0x38] ;  /* 0x000038040a162981 */ /* 0x000f22000c1e1900 */
[----:B------:R-:W-:-:S03]  /*03c0*/  @P2 LOP3.LUT R15, R15, R26, RZ, 0x3c, !PT ;  /* 0x0000001a0f0f2212 */ /* 0x000fc600078e3cff */
[----:B------:R-:W4:Y:S01]  /*03d0*/  @P4 LDG.E R26, desc[UR4][R10.64+0x50] ;  /* 0x000050040a1a4981 */ /* 0x000f22000c1e1900 */
[----:B------:R-:W-:-:S03]  /*03e0*/  @!P0 LOP3.LUT R4, R4, R21, RZ, 0x3c, !PT ;  /* 0x0000001504048212 */ /* 0x000fc600078e3cff */
[----:B------:R-:W4:Y:S01]  /*03f0*/  @P1 LDG.E R21, desc[UR4][R10.64+0x20] ;  /* 0x000020040a151981 */ /* 0x000f22000c1e1900 */
[----:B------:R-:W-:-:S03]  /*0400*/  @!P0 LOP3.LUT R2, R2, R23, RZ, 0x3c, !PT ;  /* 0x0000001702028212 */ /* 0x000fc600078e3cff */
[----:B------:R-:W4:Y:S01]  /*0410*/  @P2 LDG.E R23, desc[UR4][R10.64+0x2c] ;  /* 0x00002c040a172981 */ /* 0x000f22000c1e1900 */
[----:B------:R-:W-:-:S03]  /*0420*/  @P1 LOP3.LUT R4, R4, R25, RZ, 0x3c, !PT ;  /* 0x0000001904041212 */ /* 0x000fc600078e3cff */
[----:B------:R-:W4:Y:S01]  /*0430*/  @P2 LDG.E R25, desc[UR4][R10.64+0x34] ;  /* 0x000034040a192981 */ /* 0x000f22000c1e1900 */
[----:B--2---:R-:W-:-:S03]  /*0440*/  @!P0 LOP3.LUT R5, R5, R18, RZ, 0x3c, !PT ;  /* 0x0000001205058212 */ /* 0x004fc600078e3cff */
[----:B------:R-:W2:Y:S01]  /*0450*/  @P1 LDG.E R18, desc[UR4][R10.64+0x1c] ;  /* 0x00001c040a121981 */ /* 0x000ea2000c1e1900 */
[----:B---3--:R-:W-:-:S03]  /*0460*/  @P1 LOP3.LUT R3, R3, R20, RZ, 0x3c, !PT ;  /* 0x0000001403031212 */ /* 0x008fc600078e3cff */
[----:B------:R-:W3:Y:S01]  /*0470*/  @P2 LDG.E R20, desc[UR4][R10.64+0x30] ;  /* 0x000030040a142981 */ /* 0x000ee2000c1e1900 */
[----:B----4-:R-:W-:-:S03]  /*0480*/  @P2 LOP3.LUT R3, R3, R22, RZ, 0x3c, !PT ;  /* 0x0000001603032212 */ /* 0x010fc600078e3cff */
[----:B------:R-:W4:Y:S01]  /*0490*/  @P3 LDG.E R22, desc[UR4][R10.64+0x4c] ;  /* 0x00004c040a163981 */ /* 0x000f22000c1e1900 */
[----:B------:R-:W-:-:S04]  /*04a0*/  @P3 LOP3.LUT R15, R15, R28, RZ, 0x3c, !PT ;  /* 0x0000001c0f0f3212 */ /* 0x000fc800078e3cff */
[----:B------:R-:W-:Y:S02]  /*04b0*/  @P4 LOP3.LUT R15, R15, R26, RZ, 0x3c, !PT ;  /* 0x0000001a0f0f4212 */ /* 0x000fe400078e3cff */
[----:B------:R-:W-:Y:S01]  /*04c0*/  @P1 LOP3.LUT R2, R2, R21, RZ, 0x3c, !PT ;  /* 0x0000001502021212 */ /* 0x000fe200078e3cff */
[----:B------:R-:W4:Y:S04]  /*04d0*/  @P5 LDG.E R26, desc[UR4][R10.64+0x64] ;  /* 0x000064040a1a5981 */ /* 0x000f28000c1e1900 */
[----:B------:R-:W4:Y:S01]  /*04e0*/  @P3 LDG.E R21, desc[UR4][R10.64+0x40] ;  /* 0x000040040a153981 */ /* 0x000f22000c1e1900 */
[----:B------:R-:W-:Y:S02]  /*04f0*/  @P2 LOP3.LUT R4, R4, R23, RZ, 0x3c, !PT ;  /* 0x0000001704042212 */ /* 0x000fe400078e3cff */
[----:B------:R-:W-:Y:S01]  /*0500*/  @P2 LOP3.LUT R2, R2, R25, RZ, 0x3c, !PT ;  /* 0x0000001902022212 */ /* 0x000fe200078e3cff */
[----:B------:R-:W4:Y:S04]  /*0510*/  @P3 LDG.E R23, desc[UR4][R10.64+0x48] ;  /* 0x000048040a173981 */ /* 0x000f28000c1e1900 */
[----:B------:R-:W4:Y:S01]  /*0520*/  @P4 LDG.E R25, desc[UR4][R10.64+0x54] ;  /* 0x000054040a194981 */ /* 0x000f22000c1e1900 */
[----:B--2---:R-:W-:-:S03]  /*0530*/  @P1 LOP3.LUT R5, R5, R18, RZ, 0x3c, !PT ;  /* 0x0000001205051212 */ /* 0x004fc600078e3cff */
[----:B------:R-:W2:Y:S01]  /*0540*/  @P3 LDG.E R18, desc[UR4][R10.64+0x44] ;  /* 0x000044040a123981 */ /* 0x000ea2000c1e1900 */
[----:B---3--:R-:W-:-:S03]  /*0550*/  @P2 LOP3.LUT R5, R5, R20, RZ, 0x3c, !PT ;  /* 0x0000001405052212 */ /* 0x008fc600078e3cff */
[----:B------:R-:W3:Y:S01]  /*0560*/  @P4 LDG.E R20, desc[UR4][R10.64+0x58] ;  /* 0x000058040a144981 */ /* 0x000ee2000c1e1900 */
[----:B----4-:R-:W-:-:S03]  /*0570*/  @P3 LOP3.LUT R3, R3, R22, RZ, 0x3c, !PT ;  /* 0x0000001603033212 */ /* 0x010fc600078e3cff */
[----:B------:R-:W4:Y:S01]  /*0580*/  @P4 LDG.E R22, desc[UR4][R10.64+0x60] ;  /* 0x000060040a164981 */ /* 0x000f22000c1e1900 */
[----:B------:R-:W-:Y:S02]  /*0590*/  LOP3.LUT P0, RZ, R24, 0x80, RZ, 0xc0, !PT ;  /* 0x0000008018ff7812 */ /* 0x000fe4000780c0ff */
[----:B------:R-:W-:Y:S02]  /*05a0*/  @P5 LOP3.LUT R15, R15, R26, RZ, 0x3c, !PT ;  /* 0x0000001a0f0f5212 */ /* 0x000fe400078e3cff */
[----:B------:R-:W4:Y:S01]  /*05b0*/  @P6 LDG.E R26, desc[UR4][R10.64+0x78] ;  /* 0x000078040a1a6981 */ /* 0x000f22000c1e1900 */
[----:B------:R-:W-:-:S03]  /*05c0*/  @P3 LOP3.LUT R4, R4, R21, RZ, 0x3c, !PT ;  /* 0x0000001504043212 */ /* 0x000fc600078e3cff */
[----:B------:R-:W4:Y:S01]  /*05d0*/  @P4 LDG.E R21, desc[UR4][R10.64+0x5c] ;  /* 0x00005c040a154981 */ /* 0x000f22000c1e1900 */
[----:B------:R-:W-:-:S03]  /*05e0*/  @P3 LOP3.LUT R2, R2, R23, RZ, 0x3c, !PT ;  /* 0x0000001702023212 */ /* 0x000fc600078e3cff */
[----:B------:R-:W4:Y:S01]  /*05f0*/  @P5 LDG.E R23, desc[UR4][R10.64+0x68] ;  /* 0x000068040a175981 */ /* 0x000f22000c1e1900 */
[----:B------:R-:W-:-:S03]  /*0600*/  @P4 LOP3.LUT R4, R4, R25, RZ, 0x3c, !PT ;  /* 0x0000001904044212 */ /* 0x000fc600078e3cff */
[----:B------:R-:W4:Y:S01]  /*0610*/  @P5 LDG.E R25, desc[UR4][R10.64+0x70] ;  /* 0x000070040a195981 */ /* 0x000f22000c1e1900 */
[----:B--2---:R-:W-:-:S03]  /*0620*/  @P3 LOP3.LUT R5, R5, R18, RZ, 0x3c, !PT ;  /* 0x0000001205053212 */ /* 0x004fc600078e3cff */
[----:B------:R-:W2:Y:S01]  /*0630*/  @P5 LDG.E R18, desc[UR4][R10.64+0x6c] ;  /* 0x00006c040a125981 */ /* 0x000ea2000c1e1900 */
[----:B---3--:R-:W-:-:S03]  /*0640*/  @P4 LOP3.LUT R5, R5, R20, RZ, 0x3c, !PT ;  /* 0x0000001405054212 */ /* 0x008fc600078e3cff */
[----:B------:R-:W3:Y:S01]  /*0650*/  @P5 LDG.E R20, desc[UR4][R10.64+0x74] ;  /* 0x000074040a145981 */ /* 0x000ee2000c1e1900 */
[----:B----4-:R-:W-:-:S03]  /*0660*/  @P4 LOP3.LUT R3, R3, R22, RZ, 0x3c, !PT ;  /* 0x0000001603034212 */ /* 0x010fc600078e3cff */
[----:B------:R-:W4:Y:S01]  /*0670*/  @P0 LDG.E R22, desc[UR4][R10.64+0x8c] ;  /* 0x00008c040a160981 */ /* 0x000f22000c1e1900 */
[----:B------:R-:W-:-:S03]  /*0680*/  @P6 LOP3.LUT R15, R15, R26, RZ, 0x3c, !PT ;  /* 0x0000001a0f0f6212 */ /* 0x000fc600078e3cff */
        /* <DEDUP_REMOVED lines=13> */
[----:B------:R-:W-:Y:S02]  /*0760*/  @P6 LOP3.LUT R4, R4, R27, RZ, 0x3c, !PT ;  /* 0x0000001b04046212 */ /* 0x000fe400078e3cff */
[----:B------:R-:W-:Y:S02]  /*0770*/  @P6 LOP3.LUT R2, R2, R21, RZ, 0x3c, !PT ;  /* 0x0000001502026212 */ /* 0x000fe400078e3cff */
[----:B------:R-:W-:Y:S02]  /*0780*/  @P0 LOP3.LUT R4, R4, R23, RZ, 0x3c, !PT ;  /* 0x0000001704040212 */ /* 0x000fe400078e3cff */
[----:B------:R-:W-:Y:S02]  /*0790*/  @P0 LOP3.LUT R2, R2, R25, RZ, 0x3c, !PT ;  /* 0x0000001902020212 */ /* 0x000fe400078e3cff */
[----:B--2---:R-:W-:Y:S02]  /*07a0*/  @P6 LOP3.LUT R5, R5, R18, RZ, 0x3c, !PT ;  /* 0x0000001205056212 */ /* 0x004fe400078e3cff */
[----:B---3--:R-:W-:-:S02]  /*07b0*/  @P6 LOP3.LUT R3, R3, R20, RZ, 0x3c, !PT ;  /* 0x0000001403036212 */ /* 0x008fc400078e3cff */
[----:B----4-:R-:W-:Y:S02]  /*07c0*/  @P0 LOP3.LUT R5, R5, R22, RZ, 0x3c, !PT ;  /* 0x0000001605050212 */ /* 0x010fe400078e3cff */
[----:B------:R-:W-:Y:S02]  /*07d0*/  @P0 LOP3.LUT R3, R3, R26, RZ, 0x3c, !PT ;  /* 0x0000001a03030212 */ /* 0x000fe400078e3cff */
[----:B------:R-:W-:-:S13]  /*07e0*/  R2P PR, R24.B1, 0x7f ;  /* 0x0000007f18007804 */ /* 0x000fda0000001000 */
[----:B------:R-:W2:Y:S04]  /*07f0*/  @P0 LDG.E R18, desc[UR4][R10.64+0xa0] ;  /* 0x0000a0040a120981 */ /* 0x000ea8000c1e1900 */
[----:B------:R-:W3:Y:S04]  /*0800*/  @P1 LDG.E R22, desc[UR4][R10.64+0xb4] ;  /* 0x0000b4040a161981 */ /* 0x000ee8000c1e1900 */
[----:B------:R-:W4:Y:S04]  /*0810*/  @P2 LDG.E R26, desc[UR4][R10.64+0xc8] ;  /* 0x0000c8040a1a2981 */ /* 0x000f28000c1e1900 */
[----:B------:R-:W4:Y:S04]  /*0820*/  @P3 LDG.E R28, desc[UR4][R10.64+0xdc] ;  /* 0x0000dc040a1c3981 */ /* 0x000f28000c1e1900 */
[----:B------:R-:W4:Y:S04]  /*0830*/  @P0 LDG.E R23, desc[UR4][R10.64+0xa4] ;  /* 0x0000a4040a170981 */ /* 0x000f28000c1e1900 */
[----:B------:R-:W4:Y:S04]  /*0840*/  @P0 LDG.E R20, desc[UR4][R10.64+0xa8] ;  /* 0x0000a8040a140981 */ /* 0x000f28000c1e1900 */
[----:B------:R-:W4:Y:S04]  /*0850*/  @P4 LDG.E R25, desc[UR4][R10.64+0xf0] ;  /* 0x0000f0040a194981 */ /* 0x000f28000c1e1900 */
        /* <DEDUP_REMOVED lines=21> */
[----:B------:R-:W-:Y:S02]  /*09b0*/  LOP3.LUT P0, RZ, R24, 0x8000, RZ, 0xc0, !PT ;  /* 0x0000800018ff7812 */ /* 0x000fe4000780c0ff */
[----:B----4-:R-:W-:Y:S01]  /*09c0*/  @P5 LOP3.LUT R15, R15, R26, RZ, 0x3c, !PT ;  /* 0x0000001a0f0f5212 */ /* 0x010fe200078e3cff */
[----:B------:R-:W4:Y:S04]  /*09d0*/  @P3 LDG.E R24, desc[UR4][R10.64+0xe4] ;  /* 0x0000e4040a183981 */ /* 0x000f28000c1e1900 */
[----:B------:R-:W2:Y:S01]  /*09e0*/  @P6 LDG.E R26, desc[UR4][R10.64+0x118] ;  /* 0x000118040a1a6981 */ /* 0x000ea2000c1e1900 */
        /* <DEDUP_REMOVED lines=8> */
[----:B---3--:R-:W-:-:S03]  /*0a70*/  @P2 LOP3.LUT R3, R3, R22, RZ, 0x3c, !PT ;  /* 0x0000001603032212 */ /* 0x008fc600078e3cff */
[----:B------:R-:W3:Y:S01]  /*0a80*/  @P4 LDG.E R22, desc[UR4][R10.64+0x100] ;  /* 0x000100040a164981 */ /* 0x000ee2000c1e1900 */
[----:B--2---:R-:W-:-:S03]  /*0a90*/  @P6 LOP3.LUT R15, R15, R26, RZ, 0x3c, !PT ;  /* 0x0000001a0f0f6212 */ /* 0x004fc600078e3cff */
[----:B------:R-:W2:Y:S01]  /*0aa0*/  @P0 LDG.E R26, desc[UR4][R10.64+0x12c] ;  /* 0x00012c040a1a0981 */ /* 0x000ea2000c1e1900 */
[----:B----4-:R-:W-:-:S03]  /*0ab0*/  @P2 LOP3.LUT R2, R2, R23, RZ, 0x3c, !PT ;  /* 0x0000001702022212 */ /* 0x010fc600078e3cff */
[----:B------:R-:W4:Y:S01]  /*0ac0*/  @P4 LDG.E R23, desc[UR4][R10.64+0xfc] ;  /* 0x0000fc040a174981 */ /* 0x000f22000c1e1900 */
[----:B------:R-:W-:-:S03]  /*0ad0*/  @P2 LOP3.LUT R5, R5, R20, RZ, 0x3c, !PT ;  /* 0x0000001405052212 */ /* 0x000fc600078e3cff */
[----:B------:R-:W4:Y:S01]  /*0ae0*/  @P4 LDG.E R20, desc[UR4][R10.64+0xf8] ;  /* 0x0000f8040a144981 */ /* 0x000f22000c1e1900 */
[----:B------:R-:W-:Y:S02]  /*0af0*/  @P3 LOP3.LUT R2, R2, R27, RZ, 0x3c, !PT ;  /* 0x0000001b02023212 */ /* 0x000fe400078e3cff */
[----:B------:R-:W-:Y:S01]  /*0b00*/  @P3 LOP3.LUT R4, R4, R25, RZ, 0x3c, !PT ;  /* 0x0000001904043212 */ /* 0x000fe200078e3cff */
[----:B------:R-:W4:Y:S01]  /*0b10*/  @P5 LDG.E R27, desc[UR4][R10.64+0x110] ;  /* 0x000110040a1b5981 */ /* 0x000f22000c1e1900 */
[----:B------:R-:W-:-:S03]  /*0b20*/  @P3 LOP3.LUT R5, R5, R24, RZ, 0x3c, !PT ;  /* 0x0000001805053212 */ /* 0x000fc600078e3cff */
[----:B------:R-:W4:Y:S04]  /*0b30*/  @P5 LDG.E R25, desc[UR4][R10.64+0x108] ;  /* 0x000108040a195981 */ /* 0x000f28000c1e1900 */
        /* <DEDUP_REMOVED lines=19> */
[----:B------:R-:W-:-:S05]  /*0c70*/  VIADD R19, R19, 0x10 ;  /* 0x0000001013137836 */ /* 0x000fca0000000000 */
[----:B------:R-:W-:Y:S02]  /*0c80*/  ISETP.NE.AND P1, PT, R19, 0x20, PT ;  /* 0x000000201300780c */ /* 0x000fe40003f25270 */
[----:B------:R-:W-:Y:S02]  /*0c90*/  @P5 LOP3.LUT R3, R3, R18, RZ, 0x3c, !PT ;  /* 0x0000001203035212 */ /* 0x000fe400078e3cff */
[----:B------:R-:W-:Y:S02]  /*0ca0*/  @P6 LOP3.LUT R4, R4, R21, RZ, 0x3c, !PT ;  /* 0x0000001504046212 */ /* 0x000fe400078e3cff */
[----:B---3--:R-:W-:-:S04]  /*0cb0*/  @P6 LOP3.LUT R3, R3, R22, RZ, 0x3c, !PT ;  /* 0x0000001603036212 */ /* 0x008fc800078e3cff */
[----:B--2---:R-:W-:Y:S02]  /*0cc0*/  @P0 LOP3.LUT R3, R3, R26, RZ, 0x3c, !PT ;  /* 0x0000001a03030212 */ /* 0x004fe400078e3cff */
[----:B----4-:R-:W-:Y:S02]  /*0cd0*/  @P6 LOP3.LUT R2, R2, R23, RZ, 0x3c, !PT ;  /* 0x0000001702026212 */ /* 0x010fe400078e3cff */
[----:B------:R-:W-:Y:S02]  /*0ce0*/  @P6 LOP3.LUT R5, R5, R20, RZ, 0x3c, !PT ;  /* 0x0000001405056212 */ /* 0x000fe400078e3cff */
[----:B------:R-:W-:Y:S02]  /*0cf0*/  @P0 LOP3.LUT R2, R2, R27, RZ, 0x3c, !PT ;  /* 0x0000001b02020212 */ /* 0x000fe400078e3cff */
[----:B------:R-:W-:Y:S02]  /*0d00*/  @P0 LOP3.LUT R4, R4, R25, RZ, 0x3c, !PT ;  /* 0x0000001904040212 */ /* 0x000fe400078e3cff */
[----:B------:R-:W-:Y:S01]  /*0d10*/  @P0 LOP3.LUT R5, R5, R24, RZ, 0x3c, !PT ;  /* 0x0000001805050212 */ /* 0x000fe200078e3cff */
[----:B------:R-:W-:Y:S06]  /*0d20*/  @P1 BRA `(.L_x_30) ;  /* 0xfffffff400481947 */ /* 0x000fec000383ffff */
[----:B------:R-:W-:-:S05]  /*0d30*/  VIADD R17, R17, 0x1 ;  /* 0x0000000111117836 */ /* 0x000fca0000000000 */
[----:B------:R-:W-:-:S13]  /*0d40*/  ISETP.NE.AND P0, PT, R17, 0x5, PT ;  /* 0x000000051100780c */ /* 0x000fda0003f05270 */
[----:B------:R-:W-:Y:S05]  /*0d50*/  @P0 BRA `(.L_x_31) ;  /* 0xfffffff400300947 */ /* 0x000fea000383ffff */
[----:B------:R0:W-:Y:S01]  /*0d60*/  STG.E.64 desc[UR4][R6.64+0x8], R4 ;  /* 0x0000080406007986 */ /* 0x0001e2000c101b04 */
[----:B------:R-:W-:Y:S01]  /*0d70*/  VIADD R14, R14, 0x1 ;  /* 0x000000010e0e7836 */ /* 0x000fe20000000000 */
[----:B------:R-:W-:Y:S02]  /*0d80*/  LOP3.LUT R11, R13, 0x3, RZ, 0xc0, !PT ;  /* 0x000000030d0b7812 */ /* 0x000fe400078ec0ff */
[----:B------:R0:W-:Y:S02]  /*0d90*/  STG.E.64 desc[UR4][R6.64+0x10], R2 ;  /* 0x0000100206007986 */ /* 0x0001e4000c101b04 */
[----:B------:R-:W-:Y:S02]  /*0da0*/  ISETP.GE.U32.AND P0, PT, R14, R11, PT ;  /* 0x0000000b0e00720c */ /* 0x000fe40003f06070 */
[----:B------:R0:W-:Y:S11]  /*0db0*/  STG.E desc[UR4][R6.64+0x4], R15 ;  /* 0x0000040f06007986 */ /* 0x0001f6000c101904 */
[----:B------:R-:W-:Y:S05]  /*0dc0*/  @!P0 BRA `(.L_x_32) ;  /* 0xfffffff400048947 */ /* 0x000fea000383ffff */
.L_x_29:
[----:B------:R-:W-:Y:S05]  /*0dd0*/  BSYNC.RECONVERGENT B1 ;  /* 0x0000000000017941 */ /* 0x000fea0003800200 */
.L_x_28:
[C---:B------:R-:W-:Y:S01]  /*0de0*/  ISETP.GT.U32.AND P0, PT, R13.reuse, 0x3, PT ;  /* 0x000000030d00780c */ /* 0x040fe20003f04070 */
[----:B------:R-:W-:Y:S01]  /*0df0*/  VIADD R12, R12, 0x1 ;  /* 0x000000010c0c7836 */ /* 0x000fe20000000000 */
[--C-:B------:R-:W-:Y:S02]  /*0e00*/  SHF.R.U64 R13, R13, 0x2, R0.reuse ;  /* 0x000000020d0d7819 */ /* 0x100fe40000001200 */
[----:B------:R-:W-:Y:S02]  /*0e10*/  ISETP.GT.U32.AND.EX P0, PT, R0, RZ, PT, P0 ;  /* 0x000000ff0000720c */ /* 0x000fe40003f04100 */
[----:B------:R-:W-:-:S11]  /*0e20*/  SHF.R.U32.HI R0, RZ, 0x2, R0 ;  /* 0x00000002ff007819 */ /* 0x000fd60000011600 */
[----:B------:R-:W-:Y:S05]  /*0e30*/  @P0 BRA `(.L_x_33) ;  /* 0xfffffff000c80947 */ /* 0x000fea000383ffff */
.L_x_27:
[----:B------:R-:W-:Y:S05]  /*0e40*/  BSYNC.RECONVERGENT B0 ;  /* 0x0000000000007941 */ /* 0x000fea0003800200 */
.L_x_26:
[----:B------:R-:W-:Y:S04]  /*0e50*/  STG.E.64 desc[UR4][R6.64+0x18], RZ ;  /* 0x000018ff06007986 */ /* 0x000fe8000c101b04 */
[----:B------:R-:W-:Y:S04]  /*0e60*/  STG.E desc[UR4][R6.64+0x20], RZ ;  /* 0x000020ff06007986 */ /* 0x000fe8000c101904 */
[----:B------:R-:W-:Y:S01]  /*0e70*/  STG.E.64 desc[UR4][R6.64+0x28], RZ ;  /* 0x000028ff06007986 */ /* 0x000fe2000c101b04 */
[----:B------:R-:W-:Y:S05]  /*0e80*/  EXIT ;  /* 0x000000000000794d */ /* 0x000fea0003800000 */
.L_x_34:
        /* <DEDUP_REMOVED lines=15> */
.L_x_38:


//--------------------- .nv.global.init           --------------------------
	.section	.nv.global.init,"aw",@progbits
	.align	4
.nv.global.init:
	.type		mrg32k3aM1SubSeq,@object
	.size		mrg32k3aM1SubSeq,(mrg32k3aM2SubSeq - mrg32k3aM1SubSeq)
mrg32k3aM1SubSeq:
        /*0000*/ 	.byte	0x0b, 0xcc, 0xee, 0x04, 0x73, 0x29, 0x8b, 0x6f, 0xf6, 0x53, 0x03, 0xf6, 0x23, 0xf6, 0xea, 0xda
        /* <DEDUP_REMOVED lines=125> */
	.type		mrg32k3aM2SubSeq,@object
	.size		mrg32k3aM2SubSeq,(mrg32k3aM1 - mrg32k3aM2SubSeq)
mrg32k3aM2SubSeq:
        /* <DEDUP_REMOVED lines=126> */
	.type		mrg32k3aM1,@object
	.size		mrg32k3aM1,(mrg32k3aM1Seq - mrg32k3aM1)
mrg32k3aM1:
        /* <DEDUP_REMOVED lines=144> */
	.type		mrg32k3aM1Seq,@object
	.size		mrg32k3aM1Seq,(mrg32k3aM2 - mrg32k3aM1Seq)
mrg32k3aM1Seq:
        /* <DEDUP_REMOVED lines=144> */
	.type		mrg32k3aM2,@object
	.size		mrg32k3aM2,(mrg32k3aM2Seq - mrg32k3aM2)
mrg32k3aM2:
        /* <DEDUP_REMOVED lines=144> */
	.type		mrg32k3aM2Seq,@object
	.size		mrg32k3aM2Seq,(precalc_xorwow_matrix - mrg32k3aM2Seq)
mrg32k3aM2Seq:
        /* <DEDUP_REMOVED lines=144> */
	.type		precalc_xorwow_matrix,@object
	.size		precalc_xorwow_matrix,(precalc_xorwow_offset_matrix - precalc_xorwow_matrix)
precalc_xorwow_matrix:
        /* <DEDUP_REMOVED lines=6400> */
	.type		precalc_xorwow_offset_matrix,@object
	.size		precalc_xorwow_offset_matrix,(.L_1 - precalc_xorwow_offset_matrix)
precalc_xorwow_offset_matrix:
        /* <DEDUP_REMOVED lines=6400> */
.L_1:


//--------------------- .nv.shared.reserved.0     --------------------------
	.section	.nv.shared.reserved.0,"aw",@nobits
	.weak		__nv_reservedSMEM_offset_0_alias
	.size		__nv_reservedSMEM_offset_0_alias, 0, 64
	.other		__nv_reservedSMEM_offset_0_alias,@"STO_CUDA_RESERVED_SHARED STV_DEFAULT"
__nv_reservedSMEM_offset_0_alias:
	.zero		0
	.zero		64


//--------------------- .nv.constant0._Z5calPIPfiP17curandStateXORWOW --------------------------
	.section	.nv.constant0._Z5calPIPfiP17curandStateXORWOW,"a",@progbits
	.sectionflags	@""
	.align	4
.nv.constant0._Z5calPIPfiP17curandStateXORWOW:
	.zero		920


//--------------------- .nv.constant0._Z6setRngP17curandStateXORWOW --------------------------
	.section	.nv.constant0._Z6setRngP17curandStateXORWOW,"a",@progbits
	.sectionflags	@""
	.align	4
.nv.constant0._Z6setRngP17curandStateXORWOW:
	.zero		904


//--------------------- SYMBOLS --------------------------

	.type		.nv.reservedSmem.offset0,@object
	.size		.nv.reservedSmem.offset0,0x4
